def attn_fwd(
    Q,
    K,
    V,
    Out,
    Lse,
    sm_scale,
    stride_qz,
    stride_qh,
    stride_qm,
    stride_qk,
    stride_kz,
    stride_kh,
    stride_kn,
    stride_kk,
    stride_vz,
    stride_vh,
    stride_vn,
    stride_vk,
    stride_oz,
    stride_oh,
    stride_om,
    stride_ok,
    seqlen_q,
    seqlen_k,
    BLOCK_M: tl.constexpr,
    BLOCK_N: tl.constexpr,
    HEAD_DIM: tl.constexpr,
    CAUSAL: tl.constexpr,
):
    start_m = tl.program_id(0)
    off_hz = tl.program_id(1)
    q_off = off_hz * stride_qh
    k_off = off_hz * stride_kh
    v_off = off_hz * stride_vh
    offs_m = start_m * BLOCK_M + tl.arange(0, BLOCK_M)
    offs_d = tl.arange(0, HEAD_DIM)
    offs_n = tl.arange(0, BLOCK_N)
    q_ptrs = Q + q_off + offs_m[:, None] * stride_qm + offs_d[None, :] * stride_qk
    k_ptrs = K + k_off + offs_d[:, None] * stride_kk + offs_n[None, :] * stride_kn
    v_ptrs = V + v_off + offs_n[:, None] * stride_vn + offs_d[None, :] * stride_vk
    m_i = tl.full([BLOCK_M], float("-inf"), dtype=tl.float32)
    l_i = tl.zeros([BLOCK_M], dtype=tl.float32) + 1.0
    acc = tl.zeros([BLOCK_M, HEAD_DIM], dtype=tl.float32)
    q = tl.load(q_ptrs)
    acc, l_i, m_i = _attn_fwd_inner(
        acc,
        l_i,
        m_i,
        q,
        k_ptrs,
        v_ptrs,
        sm_scale,
        stride_kn,
        stride_vn,
        start_m,
        seqlen_k,
        BLOCK_M,
        BLOCK_N,
        HEAD_DIM,
        CAUSAL,
    )
    acc = acc / l_i[:, None]
    lse = m_i + tl.math.log2(l_i) / 1.4426950408889634
    o_ptrs = (
        Out
        + off_hz * stride_oh
        + offs_m[:, None] * stride_om
        + offs_d[None, :] * stride_ok
    )
    tl.store(o_ptrs, acc.to(Out.dtype.element_ty))
    tl.store(Lse + off_hz * seqlen_q + offs_m, lse)

# config = {"BLOCK_M": 32, "BLOCK_N": 64, "HEAD_DIM": 128, "arch": "sm_100", "causal": false, "dtype": "fp8e4m3", "num_stages": 2, "num_warps": 8}
# arch = sm_100


// ===== COMPILED SASS (sm_100a) =====

	.target	sm_100a

	.elftype	@"ET_EXEC"


//--------------------- .note.nv.tkinfo           --------------------------
	.section	.note.nv.tkinfo,"",@"SHT_NOTE"
	.sectionflags	@"SHF_NOTE_NV_TKINFO"
	.tkinfo
        /*0018*/ 	.word	0x00000081
        /*0030*/ 	.string	""
        /*0030*/ 	.string	"ptxas-blackwell"
        /*0030*/ 	.string	"Cuda compilation tools, release 12.9, V12.9.86"
        /*0030*/ 	.string	"Build cuda_12.9.r12.9/compiler.36037853_0"
        /*0030*/ 	.string	"-v  -suppress-debug-info  -lineinfo  -arch sm_100a "



//--------------------- .note.nv.cuver            --------------------------
	.section	.note.nv.cuver,"",@"SHT_NOTE"
	.sectionflags	@"SHF_NOTE_NV_CUVER"
        /*0018*/ 	.short	0x0001
        /*001a*/ 	.short	0x0064
        /*001c*/ 	.short	0x0001
        /*001e*/ 	.short	0x0000
        /*0020*/ 	.short	0x0001
        /*0022*/ 	.short	0x0000


//--------------------- .nv.info                  --------------------------
	.section	.nv.info,"",@"SHT_CUDA_INFO"
	.align	4


	//----- nvinfo : EIATTR_REGCOUNT
	.align		4
        /*0000*/ 	.byte	0x04, 0x2f
        /*0002*/ 	.short	(.L_2 - .L_1)
	.align		4
.L_1:
        /*0004*/ 	.word	index@(attn_fwd)
        /*0008*/ 	.word	0x000000e5


	//----- nvinfo : EIATTR_FRAME_SIZE
	.align		4
.L_2:
        /*000c*/ 	.byte	0x04, 0x11
        /*000e*/ 	.short	(.L_4 - .L_3)
	.align		4
.L_3:
        /*0010*/ 	.word	index@(attn_fwd)
        /*0014*/ 	.word	0x00000000


	//----- nvinfo : EIATTR_MIN_STACK_SIZE
	.align		4
.L_4:
        /*0018*/ 	.byte	0x04, 0x12
        /*001a*/ 	.short	(.L_6 - .L_5)
	.align		4
.L_5:
        /*001c*/ 	.word	index@(attn_fwd)
        /*0020*/ 	.word	0x00000000
.L_6:


//--------------------- .nv.info.attn_fwd         --------------------------
	.section	.nv.info.attn_fwd,"",@"SHT_CUDA_INFO"
	.sectionflags	@""
	.align	4


	//----- nvinfo : EIATTR_CUDA_API_VERSION
	.align		4
        /*0000*/ 	.byte	0x04, 0x37
        /*0002*/ 	.short	(.L_8 - .L_7)
.L_7:
        /*0004*/ 	.word	0x00000081


	//----- nvinfo : EIATTR_KPARAM_INFO
	.align		4
.L_8:
        /*0008*/ 	.byte	0x04, 0x17
        /*000a*/ 	.short	(.L_10 - .L_9)
.L_9:
        /*000c*/ 	.word	0x00000000
        /*0010*/ 	.short	0x0019
        /*0012*/ 	.short	0x0080
        /*0014*/ 	.byte	0x00, 0xf4, 0x21, 0x00


	//----- nvinfo : EIATTR_KPARAM_INFO
	.align		4
.L_10:
        /*0018*/ 	.byte	0x04, 0x17
        /*001a*/ 	.short	(.L_12 - .L_11)
.L_11:
        /*001c*/ 	.word	0x00000000
        /*0020*/ 	.short	0x0018
        /*0022*/ 	.short	0x0078
        /*0024*/ 	.byte	0x00, 0xf4, 0x21, 0x00


	//----- nvinfo : EIATTR_KPARAM_INFO
	.align		4
.L_12:
        /*0028*/ 	.byte	0x04, 0x17
        /*002a*/ 	.short	(.L_14 - .L_13)
.L_13:
        /*002c*/ 	.word	0x00000000
        /*0030*/ 	.short	0x0017
        /*0032*/ 	.short	0x0070
        /*0034*/ 	.byte	0x00, 0xf0, 0x11, 0x00


	//----- nvinfo : EIATTR_KPARAM_INFO
	.align		4
.L_14:
        /*0038*/ 	.byte	0x04, 0x17
        /*003a*/ 	.short	(.L_16 - .L_15)
.L_15:
        /*003c*/ 	.word	0x00000000
        /*0040*/ 	.short	0x0016
        /*0042*/ 	.short	0x006c
        /*0044*/ 	.byte	0x00, 0xf0, 0x11, 0x00


	//----- nvinfo : EIATTR_KPARAM_INFO
	.align		4
.L_16:
        /*0048*/ 	.byte	0x04, 0x17
        /*004a*/ 	.short	(.L_18 - .L_17)
.L_17:
        /*004c*/ 	.word	0x00000000
        /*0050*/ 	.short	0x0015
        /*0052*/ 	.short	0x0068
        /*0054*/ 	.byte	0x00, 0xf0, 0x11, 0x00


	//----- nvinfo : EIATTR_KPARAM_INFO
	.align		4
.L_18:
        /*0058*/ 	.byte	0x04, 0x17
        /*005a*/ 	.short	(.L_20 - .L_19)
.L_19:
        /*005c*/ 	.word	0x00000000
        /*0060*/ 	.short	0x0014
        /*0062*/ 	.short	0x0064
        /*0064*/ 	.byte	0x00, 0xf0, 0x11, 0x00


	//----- nvinfo : EIATTR_KPARAM_INFO
	.align		4
.L_20:
        /*0068*/ 	.byte	0x04, 0x17
        /*006a*/ 	.short	(.L_22 - .L_21)
.L_21:
        /*006c*/ 	.word	0x00000000
        /*0070*/ 	.short	0x0013
        /*0072*/ 	.short	0x0060
        /*0074*/ 	.byte	0x00, 0xf0, 0x11, 0x00


	//----- nvinfo : EIATTR_KPARAM_INFO
	.align		4
.L_22:
        /*0078*/ 	.byte	0x04, 0x17
        /*007a*/ 	.short	(.L_24 - .L_23)
.L_23:
        /*007c*/ 	.word	0x00000000
        /*0080*/ 	.short	0x0012
        /*0082*/ 	.short	0x005c
        /*0084*/ 	.byte	0x00, 0xf0, 0x11, 0x00


	//----- nvinfo : EIATTR_KPARAM_INFO
	.align		4
.L_24:
        /*0088*/ 	.byte	0x04, 0x17
        /*008a*/ 	.short	(.L_26 - .L_25)
.L_25:
        /*008c*/ 	.word	0x00000000
        /*0090*/ 	.short	0x0011
        /*0092*/ 	.short	0x0058
        /*0094*/ 	.byte	0x00, 0xf0, 0x11, 0x00


	//----- nvinfo : EIATTR_KPARAM_INFO
	.align		4
.L_26:
        /*0098*/ 	.byte	0x04, 0x17
        /*009a*/ 	.short	(.L_28 - .L_27)
.L_27:
        /*009c*/ 	.word	0x00000000
        /*00a0*/ 	.short	0x0010
        /*00a2*/ 	.short	0x0054
        /*00a4*/ 	.byte	0x00, 0xf0, 0x11, 0x00


	//----- nvinfo : EIATTR_KPARAM_INFO
	.align		4
.L_28:
        /*00a8*/ 	.byte	0x04, 0x17
        /*00aa*/ 	.short	(.L_30 - .L_29)
.L_29:
        /*00ac*/ 	.word	0x00000000
        /*00b0*/ 	.short	0x000f
        /*00b2*/ 	.short	0x0050
        /*00b4*/ 	.byte	0x00, 0xf0, 0x11, 0x00


	//----- nvinfo : EIATTR_KPARAM_INFO
	.align		4
.L_30:
        /*00b8*/ 	.byte	0x04, 0x17
        /*00ba*/ 	.short	(.L_32 - .L_31)
.L_31:
        /*00bc*/ 	.word	0x00000000
        /*00c0*/ 	.short	0x000e
        /*00c2*/ 	.short	0x004c
        /*00c4*/ 	.byte	0x00, 0xf0, 0x11, 0x00


	//----- nvinfo : EIATTR_KPARAM_INFO
	.align		4
.L_32:
        /*00c8*/ 	.byte	0x04, 0x17
        /*00ca*/ 	.short	(.L_34 - .L_33)
.L_33:
        /*00cc*/ 	.word	0x00000000
        /*00d0*/ 	.short	0x000d
        /*00d2*/ 	.short	0x0048
        /*00d4*/ 	.byte	0x00, 0xf0, 0x11, 0x00


	//----- nvinfo : EIATTR_KPARAM_INFO
	.align		4
.L_34:
        /*00d8*/ 	.byte	0x04, 0x17
        /*00da*/ 	.short	(.L_36 - .L_35)
.L_35:
        /*00dc*/ 	.word	0x00000000
        /*00e0*/ 	.short	0x000c
        /*00e2*/ 	.short	0x0044
        /*00e4*/ 	.byte	0x00, 0xf0, 0x11, 0x00


	//----- nvinfo : EIATTR_KPARAM_INFO
	.align		4
.L_36:
        /*00e8*/ 	.byte	0x04, 0x17
        /*00ea*/ 	.short	(.L_38 - .L_37)
.L_37:
        /*00ec*/ 	.word	0x00000000
        /*00f0*/ 	.short	0x000b
        /*00f2*/ 	.short	0x0040
        /*00f4*/ 	.byte	0x00, 0xf0, 0x11, 0x00


	//----- nvinfo : EIATTR_KPARAM_INFO
	.align		4
.L_38:
        /*00f8*/ 	.byte	0x04, 0x17
        /*00fa*/ 	.short	(.L_40 - .L_39)
.L_39:
        /*00fc*/ 	.word	0x00000000
        /*0100*/ 	.short	0x000a
        /*0102*/ 	.short	0x003c
        /*0104*/ 	.byte	0x00, 0xf0, 0x11, 0x00


	//----- nvinfo : EIATTR_KPARAM_INFO
	.align		4
.L_40:
        /*0108*/ 	.byte	0x04, 0x17
        /*010a*/ 	.short	(.L_42 - .L_41)
.L_41:
        /*010c*/ 	.word	0x00000000
        /*0110*/ 	.short	0x0009
        /*0112*/ 	.short	0x0038
        /*0114*/ 	.byte	0x00, 0xf0, 0x11, 0x00


	//----- nvinfo : EIATTR_KPARAM_INFO
	.align		4
.L_42:
        /*0118*/ 	.byte	0x04, 0x17
        /*011a*/ 	.short	(.L_44 - .L_43)
.L_43:
        /*011c*/ 	.word	0x00000000
        /*0120*/ 	.short	0x0008
        /*0122*/ 	.short	0x0034
        /*0124*/ 	.byte	0x00, 0xf0, 0x11, 0x00


	//----- nvinfo : EIATTR_KPARAM_INFO
	.align		4
.L_44:
        /*0128*/ 	.byte	0x04, 0x17
        /*012a*/ 	.short	(.L_46 - .L_45)
.L_45:
        /*012c*/ 	.word	0x00000000
        /*0130*/ 	.short	0x0007
        /*0132*/ 	.short	0x0030
        /*0134*/ 	.byte	0x00, 0xf0, 0x11, 0x00


	//----- nvinfo : EIATTR_KPARAM_INFO
	.align		4
.L_46:
        /*0138*/ 	.byte	0x04, 0x17
        /*013a*/ 	.short	(.L_48 - .L_47)
.L_47:
        /*013c*/ 	.word	0x00000000
        /*0140*/ 	.short	0x0006
        /*0142*/ 	.short	0x002c
        /*0144*/ 	.byte	0x00, 0xf0, 0x11, 0x00


	//----- nvinfo : EIATTR_KPARAM_INFO
	.align		4
.L_48:
        /*0148*/ 	.byte	0x04, 0x17
        /*014a*/ 	.short	(.L_50 - .L_49)
.L_49:
        /*014c*/ 	.word	0x00000000
        /*0150*/ 	.short	0x0005
        /*0152*/ 	.short	0x0028
        /*0154*/ 	.byte	0x00, 0xf0, 0x11, 0x00


	//----- nvinfo : EIATTR_KPARAM_INFO
	.align		4
.L_50:
        /*0158*/ 	.byte	0x04, 0x17
        /*015a*/ 	.short	(.L_52 - .L_51)
.L_51:
        /*015c*/ 	.word	0x00000000
        /*0160*/ 	.short	0x0004
        /*0162*/ 	.short	0x0020
        /*0164*/ 	.byte	0x00, 0xf4, 0x21, 0x00


	//----- nvinfo : EIATTR_KPARAM_INFO
	.align		4
.L_52:
        /*0168*/ 	.byte	0x04, 0x17
        /*016a*/ 	.short	(.L_54 - .L_53)
.L_53:
        /*016c*/ 	.word	0x00000000
        /*0170*/ 	.short	0x0003
        /*0172*/ 	.short	0x0018
        /*0174*/ 	.byte	0x00, 0xf4, 0x21, 0x00


	//----- nvinfo : EIATTR_KPARAM_INFO
	.align		4
.L_54:
        /*0178*/ 	.byte	0x04, 0x17
        /*017a*/ 	.short	(.L_56 - .L_55)
.L_55:
        /*017c*/ 	.word	0x00000000
        /*0180*/ 	.short	0x0002
        /*0182*/ 	.short	0x0010
        /*0184*/ 	.byte	0x00, 0xf4, 0x21, 0x00


	//----- nvinfo : EIATTR_KPARAM_INFO
	.align		4
.L_56:
        /*0188*/ 	.byte	0x04, 0x17
        /*018a*/ 	.short	(.L_58 - .L_57)
.L_57:
        /*018c*/ 	.word	0x00000000
        /*0190*/ 	.short	0x0001
        /*0192*/ 	.short	0x0008
        /*0194*/ 	.byte	0x00, 0xf4, 0x21, 0x00


	//----- nvinfo : EIATTR_KPARAM_INFO
	.align		4
.L_58:
        /*0198*/ 	.byte	0x04, 0x17
        /*019a*/ 	.short	(.L_60 - .L_59)
.L_59:
        /*019c*/ 	.word	0x00000000
        /*01a0*/ 	.short	0x0000
        /*01a2*/ 	.short	0x0000
        /*01a4*/ 	.byte	0x00, 0xf4, 0x21, 0x00


	//----- nvinfo : EIATTR_SPARSE_MMA_MASK
	.align		4
.L_60:
        /*01a8*/ 	.byte	0x03, 0x50
        /*01aa*/ 	.short	0x0000


	//----- nvinfo : EIATTR_MAXREG_COUNT
	.align		4
        /*01ac*/ 	.byte	0x03, 0x1b
        /*01ae*/ 	.short	0x00ff


	//----- nvinfo : EIATTR_NUM_BARRIERS
	.align		4
        /*01b0*/ 	.byte	0x02, 0x4c
        /*01b2*/ 	.byte	0x01
	.zero		1


	//----- nvinfo : EIATTR_COOP_GROUP_MASK_REGIDS
	.align		4
        /*01b4*/ 	.byte	0x04, 0x29
        /*01b6*/ 	.short	(.L_62 - .L_61)


	//   ....[0]....
.L_61:
        /*01b8*/ 	.word	0xffffffff


	//   ....[1]....
        /*01bc*/ 	.word	0xffffffff


	//   ....[2]....
        /*01c0*/ 	.word	0xffffffff


	//   ....[3]....
        /*01c4*/ 	.word	0xffffffff


	//   ....[4]....
        /*01c8*/ 	.word	0xffffffff


	//   ....[5]....
        /*01cc*/ 	.word	0xffffffff


	//   ....[6]....
        /*01d0*/ 	.word	0xffffffff


	//   ....[7]....
        /*01d4*/ 	.word	0xffffffff


	//   ....[8]....
        /*01d8*/ 	.word	0xffffffff


	//   ....[9]....
        /*01dc*/ 	.word	0xffffffff


	//   ....[10]....
        /*01e0*/ 	.word	0xffffffff


	//   ....[11]....
        /*01e4*/ 	.word	0xffffffff


	//   ....[12]....
        /*01e8*/ 	.word	0xffffffff


	//   ....[13]....
        /*01ec*/ 	.word	0xffffffff


	//   ....[14]....
        /*01f0*/ 	.word	0xffffffff


	//   ....[15]....
        /*01f4*/ 	.word	0xffffffff


	//   ....[16]....
        /*01f8*/ 	.word	0xffffffff


	//   ....[17]....
        /*01fc*/ 	.word	0xffffffff


	//   ....[18]....
        /*0200*/ 	.word	0xffffffff


	//   ....[19]....
        /*0204*/ 	.word	0xffffffff


	//   ....[20]....
        /*0208*/ 	.word	0xffffffff


	//   ....[21]....
        /*020c*/ 	.word	0xffffffff


	//----- nvinfo : EIATTR_COOP_GROUP_INSTR_OFFSETS
	.align		4
.L_62:
        /*0210*/ 	.byte	0x04, 0x28
        /*0212*/ 	.short	(.L_64 - .L_63)


	//   ....[0]....
.L_63:
        /*0214*/ 	.word	0x00002bc0


	//   ....[1]....
        /*0218*/ 	.word	0x00002bd0


	//   ....[2]....
        /*021c*/ 	.word	0x00002be0


	//   ....[3]....
        /*0220*/ 	.word	0x00002bf0


	//   ....[4]....
        /*0224*/ 	.word	0x00002c40


	//   ....[5]....
        /*0228*/ 	.word	0x00002c50


	//   ....[6]....
        /*022c*/ 	.word	0x00002c60


	//   ....[7]....
        /*0230*/ 	.word	0x00002c70


	//   ....[8]....
        /*0234*/ 	.word	0x00002d80


	//   ....[9]....
        /*0238*/ 	.word	0x00002da0


	//   ....[10]....
        /*023c*/ 	.word	0x00002dc0


	//   ....[11]....
        /*0240*/ 	.word	0x00003030


	//   ....[12]....
        /*0244*/ 	.word	0x00003040


	//   ....[13]....
        /*0248*/ 	.word	0x00003060


	//   ....[14]....
        /*024c*/ 	.word	0x00003070


	//   ....[15]....
        /*0250*/ 	.word	0x000030d0


	//   ....[16]....
        /*0254*/ 	.word	0x000030e0


	//   ....[17]....
        /*0258*/ 	.word	0x000030f0


	//   ....[18]....
        /*025c*/ 	.word	0x00003100


	//   ....[19]....
        /*0260*/ 	.word	0x000031b0


	//   ....[20]....
        /*0264*/ 	.word	0x000031d0


	//   ....[21]....
        /*0268*/ 	.word	0x000031f0


	//----- nvinfo : EIATTR_VRC_CTA_INIT_COUNT
	.align		4
.L_64:
        /*026c*/ 	.byte	0x02, 0x4a
	.zero		1
	.zero		1


	//----- nvinfo : EIATTR_EXIT_INSTR_OFFSETS
	.align		4
        /*0270*/ 	.byte	0x04, 0x1c
        /*0272*/ 	.short	(.L_66 - .L_65)


	//   ....[0]....
.L_65:
        /*0274*/ 	.word	0x00005990


	//   ....[1]....
        /*0278*/ 	.word	0x000059c0


	//----- nvinfo : EIATTR_REQNTID
	.align		4
.L_66:
        /*027c*/ 	.byte	0x04, 0x10
        /*027e*/ 	.short	(.L_68 - .L_67)
.L_67:
        /*0280*/ 	.word	0x00000100
        /*0284*/ 	.word	0x00000001
        /*0288*/ 	.word	0x00000001


	//----- nvinfo : EIATTR_CBANK_PARAM_SIZE
	.align		4
.L_68:
        /*028c*/ 	.byte	0x03, 0x19
        /*028e*/ 	.short	0x0088


	//----- nvinfo : EIATTR_PARAM_CBANK
	.align		4
        /*0290*/ 	.byte	0x04, 0x0a
        /*0292*/ 	.short	(.L_70 - .L_69)
	.align		4
.L_69:
        /*0294*/ 	.word	index@(.nv.constant0.attn_fwd)
        /*0298*/ 	.short	0x0380
        /*029a*/ 	.short	0x0088


	//----- nvinfo : EIATTR_SW_WAR
	.align		4
.L_70:
        /*029c*/ 	.byte	0x04, 0x36
        /*029e*/ 	.short	(.L_72 - .L_71)
.L_71:
        /*02a0*/ 	.word	0x00000008
.L_72:


//--------------------- .nv.compat                --------------------------
	.section	.nv.compat,"",@"SHT_CUDA_COMPAT_INFO"
	.align	4
        /*0000*/ 	.byte	0x02, 0x02, 0x02, 0x00, 0x02, 0x05, 0x05, 0x00, 0x02, 0x03, 0x00, 0x00, 0x02, 0x06, 0x01, 0x00


//--------------------- .nv.callgraph             --------------------------
	.section	.nv.callgraph,"",@"SHT_CUDA_CALLGRAPH"
	.align	4
	.sectionentsize	8
	.align		4
        /*0000*/ 	.word	0x00000000
	.align		4
        /*0004*/ 	.word	0xffffffff
	.align		4
        /*0008*/ 	.word	0x00000000
	.align		4
        /*000c*/ 	.word	0xfffffffe
	.align		4
        /*0010*/ 	.word	0x00000000
	.align		4
        /*0014*/ 	.word	0xfffffffd
	.align		4
        /*0018*/ 	.word	0x00000000
	.align		4
        /*001c*/ 	.word	0xfffffffc


//--------------------- .nv.constant4             --------------------------
	.section	.nv.constant4,"a",@progbits
	.align	8
	.align		8
.nv.constant4:
        /*0000*/ 	.dword	_$_str


//--------------------- .text.attn_fwd            --------------------------
	.section	.text.attn_fwd,"ax",@progbits
	.align	128
        .global         attn_fwd
        .type           attn_fwd,@function
        .size           attn_fwd,(.L_x_3 - attn_fwd)
        .other          attn_fwd,@"STO_CUDA_ENTRY STV_DEFAULT"
attn_fwd:
.text.attn_fwd:
[----:B------:R-:W0:Y:S01]  /*0000*/  LDC R1, c[0x0][0x37c] ;  /* 0x0000df00ff017b82 */ /* 0x000e220000000800 */
[----:B------:R-:W1:Y:S07]  /*0010*/  S2R R193, SR_TID.X ;  /* 0x0000000000c17919 */ /* 0x000e6e0000002100 */
[----:B------:R-:W2:Y:S01]  /*0020*/  S2UR UR8, SR_CTAID.Y ;  /* 0x00000000000879c3 */ /* 0x000ea20000002600 */
[----:B------:R-:W2:Y:S01]  /*0030*/  LDCU.64 UR4, c[0x0][0x3b0] ;  /* 0x00007600ff0477ac */ /* 0x000ea20008000a00 */
[----:B------:R-:W3:Y:S01]  /*0040*/  S2R R3, SR_CTAID.X ;  /* 0x0000000000037919 */ /* 0x000ee20000002500 */
[----:B------:R-:W4:Y:S05]  /*0050*/  LDCU.64 UR12, c[0x0][0x358] ;  /* 0x00006b00ff0c77ac */ /* 0x000f2a0008000a00 */
[----:B------:R-:W5:Y:S08]  /*0060*/  LDC R30, c[0x0][0x3b8] ;  /* 0x0000ee00ff1e7b82 */ /* 0x000f700000000800 */
[----:B------:R-:W0:Y:S01]  /*0070*/  LDC.64 R26, c[0x0][0x380] ;  /* 0x0000e000ff1a7b82 */ /* 0x000e220000000a00 */
[----:B--2---:R-:W-:Y:S01]  /*0080*/  UIMAD UR4, UR8, UR4, URZ ;  /* 0x00000004080472a4 */ /* 0x004fe2000f8e02ff */
[----:B-1----:R-:W-:-:S02]  /*0090*/  LOP3.LUT R0, R193, 0x1f, RZ, 0xc0, !PT ;  /* 0x0000001fc1007812 */ /* 0x002fc400078ec0ff */
[----:B------:R-:W-:-:S03]  /*00a0*/  SHF.R.U32.HI R2, RZ, 0x5, R193 ;  /* 0x00000005ff027819 */ /* 0x000fc600000116c1 */
[----:B---3--:R-:W-:Y:S01]  /*00b0*/  IMAD R206, R3, 0x20, R0 ;  /* 0x0000002003ce7824 */ /* 0x008fe200078e0200 */
[----:B------:R-:W-:-:S03]  /*00c0*/  SGXT.U32 R2, R2, 0x3 ;  /* 0x000000030202781a */ /* 0x000fc60000000000 */
[----:B------:R-:W-:Y:S01]  /*00d0*/  IMAD R3, R206, UR5, RZ ;  /* 0x00000005ce037c24 */ /* 0x000fe2000f8e02ff */
[----:B------:R-:W-:Y:S01]  /*00e0*/  USHF.R.S32.HI UR5, URZ, 0x1f, UR4 ;  /* 0x0000001fff057899 */ /* 0x000fe20008011404 */
[----:B-----5:R-:W-:-:S03]  /*00f0*/  IMAD R5, R2, R30, RZ ;  /* 0x0000001e02057224 */ /* 0x020fc600078e02ff */
[----:B0-----:R-:W-:Y:S01]  /*0100*/  IADD3 R26, P0, P1, R3, UR4, R26 ;  /* 0x00000004031a7c10 */ /* 0x001fe2000f91e01a */
[----:B------:R-:W-:Y:S01]  /*0110*/  IMAD R6, R30, 0x8, R5 ;  /* 0x000000081e067824 */ /* 0x000fe200078e0205 */
[----:B------:R-:W-:-:S03]  /*0120*/  SHF.R.S32.HI R2, RZ, 0x1f, R3 ;  /* 0x0000001fff027819 */ /* 0x000fc60000011403 */
[----:B------:R-:W-:Y:S01]  /*0130*/  IMAD R7, R30, 0x8, R6 ;  /* 0x000000081e077824 */ /* 0x000fe200078e0206 */
[----:B------:R-:W-:Y:S02]  /*0140*/  IADD3.X R28, PT, PT, R2, UR5, R27, P0, P1 ;  /* 0x00000005021c7c10 */ /* 0x000fe400087e241b */
[CC--:B------:R-:W-:Y:S01]  /*0150*/  IADD3 R2, P0, PT, R5.reuse, R26.reuse, RZ ;  /* 0x0000001a05027210 */ /* 0x0c0fe20007f1e0ff */
[----:B------:R-:W-:Y:S01]  /*0160*/  IMAD R9, R30, 0x8, R7 ;  /* 0x000000081e097824 */ /* 0x000fe200078e0207 */
[C---:B------:R-:W-:Y:S02]  /*0170*/  IADD3 R4, P1, PT, R6.reuse, R26, RZ ;  /* 0x0000001a06047210 */ /* 0x040fe40007f3e0ff */
[-C--:B------:R-:W-:Y:S02]  /*0180*/  LEA.HI.X.SX32 R3, R5, R28.reuse, 0x1, P0 ;  /* 0x0000001c05037211 */ /* 0x080fe400000f0eff */
[----:B------:R-:W-:Y:S01]  /*0190*/  LEA.HI.X.SX32 R5, R6, R28, 0x1, P1 ;  /* 0x0000001c06057211 */ /* 0x000fe200008f0eff */
[C---:B------:R-:W-:Y:S01]  /*01a0*/  IMAD R11, R30.reuse, 0x8, R9 ;  /* 0x000000081e0b7824 */ /* 0x040fe200078e0209 */
[C---:B------:R-:W-:Y:S01]  /*01b0*/  IADD3 R6, P0, PT, R7.reuse, R26, RZ ;  /* 0x0000001a07067210 */ /* 0x040fe20007f1e0ff */
[----:B----4-:R0:W2:Y:S02]  /*01c0*/  LDG.E.U8 R16, desc[UR12][R2.64] ;  /* 0x0000000c02107981 */ /* 0x0100a4000c1e1100 */
[C---:B------:R-:W-:Y:S01]  /*01d0*/  IMAD R13, R30.reuse, 0x8, R11 ;  /* 0x000000081e0d7824 */ /* 0x040fe200078e020b */
[----:B------:R-:W-:Y:S01]  /*01e0*/  LEA.HI.X.SX32 R7, R7, R28, 0x1, P0 ;  /* 0x0000001c07077211 */ /* 0x000fe200000f0eff */
[----:B------:R-:W2:Y:S01]  /*01f0*/  LDG.E.U8 R17, desc[UR12][R4.64] ;  /* 0x0000000c04117981 */ /* 0x000ea2000c1e1100 */
[----:B------:R-:W-:Y:S01]  /*0200*/  IADD3 R8, P0, PT, R9, R26, RZ ;  /* 0x0000001a09087210 */ /* 0x000fe20007f1e0ff */
[----:B------:R-:W-:-:S02]  /*0210*/  IMAD R14, R30, 0x8, R13 ;  /* 0x000000081e0e7824 */ /* 0x000fc400078e020d */
[----:B------:R1:W3:Y:S01]  /*0220*/  LDG.E.U8 R18, desc[UR12][R6.64] ;  /* 0x0000000c06127981 */ /* 0x0002e2000c1e1100 */
[----:B------:R-:W-:Y:S02]  /*0230*/  LEA.HI.X.SX32 R9, R9, R28, 0x1, P0 ;  /* 0x0000001c09097211 */ /* 0x000fe400000f0eff */
[CC--:B------:R-:W-:Y:S01]  /*0240*/  IADD3 R10, P0, PT, R11.reuse, R26.reuse, RZ ;  /* 0x0000001a0b0a7210 */ /* 0x0c0fe20007f1e0ff */
[----:B------:R-:W-:Y:S01]  /*0250*/  IMAD R15, R30, 0x8, R14 ;  /* 0x000000081e0f7824 */ /* 0x000fe200078e020e */
[----:B------:R-:W-:Y:S01]  /*0260*/  IADD3 R12, P1, PT, R14, R26, RZ ;  /* 0x0000001a0e0c7210 */ /* 0x000fe20007f3e0ff */
[----:B------:R4:W3:Y:S01]  /*0270*/  LDG.E.U8 R19, desc[UR12][R8.64] ;  /* 0x0000000c08137981 */ /* 0x0008e2000c1e1100 */
[----:B------:R-:W-:Y:S02]  /*0280*/  LEA.HI.X.SX32 R11, R11, R28, 0x1, P0 ;  /* 0x0000001c0b0b7211 */ /* 0x000fe400000f0eff */
[----:B0-----:R-:W-:Y:S01]  /*0290*/  IADD3 R2, P0, PT, R13, R26, RZ ;  /* 0x0000001a0d027210 */ /* 0x001fe20007f1e0ff */
[----:B-1----:R-:W-:-:S02]  /*02a0*/  IMAD R7, R30, 0x8, R15 ;  /* 0x000000081e077824 */ /* 0x002fc400078e020f */
[----:B------:R0:W5:Y:S01]  /*02b0*/  LDG.E.U8 R20, desc[UR12][R10.64] ;  /* 0x0000000c0a147981 */ /* 0x000162000c1e1100 */
[----:B------:R-:W-:Y:S02]  /*02c0*/  LEA.HI.X.SX32 R3, R13, R28, 0x1, P0 ;  /* 0x0000001c0d037211 */ /* 0x000fe400000f0eff */
[C---:B------:R-:W-:Y:S01]  /*02d0*/  IADD3 R4, P0, PT, R15.reuse, R26, RZ ;  /* 0x0000001a0f047210 */ /* 0x040fe20007f1e0ff */
[----:B----4-:R-:W-:Y:S01]  /*02e0*/  IMAD R9, R30, 0x8, R7 ;  /* 0x000000081e097824 */ /* 0x010fe200078e0207 */
[-C--:B------:R-:W-:Y:S01]  /*02f0*/  LEA.HI.X.SX32 R13, R14, R28.reuse, 0x1, P1 ;  /* 0x0000001c0e0d7211 */ /* 0x080fe200008f0eff */
[----:B------:R-:W5:Y:S01]  /*0300*/  LDG.E.U8 R21, desc[UR12][R2.64] ;  /* 0x0000000c02157981 */ /* 0x000f62000c1e1100 */
[----:B------:R-:W-:Y:S01]  /*0310*/  LEA.HI.X.SX32 R5, R15, R28, 0x1, P0 ;  /* 0x0000001c0f057211 */ /* 0x000fe200000f0eff */
[C---:B------:R-:W-:Y:S01]  /*0320*/  IMAD R14, R30.reuse, 0x8, R9 ;  /* 0x000000081e0e7824 */ /* 0x040fe200078e0209 */
[C---:B------:R-:W-:Y:S01]  /*0330*/  IADD3 R6, P0, PT, R7.reuse, R26, RZ ;  /* 0x0000001a07067210 */ /* 0x040fe20007f1e0ff */
[----:B------:R1:W4:Y:S02]  /*0340*/  LDG.E.U8 R22, desc[UR12][R12.64] ;  /* 0x0000000c0c167981 */ /* 0x000324000c1e1100 */
[----:B------:R-:W-:Y:S01]  /*0350*/  IMAD R15, R30, 0x8, R14 ;  /* 0x000000081e0f7824 */ /* 0x000fe200078e020e */
[----:B------:R-:W-:Y:S01]  /*0360*/  LEA.HI.X.SX32 R7, R7, R28, 0x1, P0 ;  /* 0x0000001c07077211 */ /* 0x000fe200000f0eff */
[----:B------:R1:W4:Y:S01]  /*0370*/  LDG.E.U8 R23, desc[UR12][R4.64] ;  /* 0x0000000c04177981 */ /* 0x000322000c1e1100 */
[----:B------:R-:W-:-:S02]  /*0380*/  IADD3 R8, P0, PT, R9, R26, RZ ;  /* 0x0000001a09087210 */ /* 0x000fc40007f1e0ff */
[----:B0-----:R-:W-:Y:S01]  /*0390*/  IADD3 R10, P1, PT, R14, R26, RZ ;  /* 0x0000001a0e0a7210 */ /* 0x001fe20007f3e0ff */
[----:B------:R0:W4:Y:S01]  /*03a0*/  LDG.E.U8 R24, desc[UR12][R6.64] ;  /* 0x0000000c06187981 */ /* 0x000122000c1e1100 */
[----:B------:R-:W-:Y:S01]  /*03b0*/  LEA.HI.X.SX32 R9, R9, R28, 0x1, P0 ;  /* 0x0000001c09097211 */ /* 0x000fe200000f0eff */
[----:B-1----:R-:W-:Y:S01]  /*03c0*/  IMAD R12, R30, 0x8, R15 ;  /* 0x000000081e0c7824 */ /* 0x002fe200078e020f */
[----:B------:R-:W-:-:S03]  /*03d0*/  IADD3 R2, P0, PT, R15, R26, RZ ;  /* 0x0000001a0f027210 */ /* 0x000fc60007f1e0ff */
[----:B------:R-:W-:Y:S01]  /*03e0*/  IMAD R13, R30, 0x8, R12 ;  /* 0x000000081e0d7824 */ /* 0x000fe200078e020c */
[-C--:B------:R-:W-:Y:S01]  /*03f0*/  LEA.HI.X.SX32 R3, R15, R28.reuse, 0x1, P0 ;  /* 0x0000001c0f037211 */ /* 0x080fe200000f0eff */
[----:B------:R1:W4:Y:S01]  /*0400*/  LDG.E.U8 R25, desc[UR12][R8.64] ;  /* 0x0000000c08197981 */ /* 0x000322000c1e1100 */
[----:B------:R-:W-:Y:S01]  /*0410*/  LEA.HI.X.SX32 R11, R14, R28, 0x1, P1 ;  /* 0x0000001c0e0b7211 */ /* 0x000fe200008f0eff */
[----:B------:R-:W-:Y:S01]  /*0420*/  IMAD R14, R30, 0x8, R13 ;  /* 0x000000081e0e7824 */ /* 0x000fe200078e020d */
[----:B------:R-:W-:Y:S02]  /*0430*/  IADD3 R4, P0, PT, R12, R26, RZ ;  /* 0x0000001a0c047210 */ /* 0x000fe40007f1e0ff */
[----:B------:R-:W4:Y:S01]  /*0440*/  LDG.E.U8 R3, desc[UR12][R2.64] ;  /* 0x0000000c02037981 */ /* 0x000f22000c1e1100 */
[----:B------:R-:W-:Y:S01]  /*0450*/  IMAD R15, R30, 0x8, R14 ;  /* 0x000000081e0f7824 */ /* 0x000fe200078e020e */
[----:B------:R-:W-:Y:S02]  /*0460*/  LEA.HI.X.SX32 R5, R12, R28, 0x1, P0 ;  /* 0x0000001c0c057211 */ /* 0x000fe400000f0eff */
[-C--:B0-----:R-:W-:Y:S01]  /*0470*/  IADD3 R6, P0, PT, R13, R26.reuse, RZ ;  /* 0x0000001a0d067210 */ /* 0x081fe20007f1e0ff */
[----:B------:R-:W4:Y:S01]  /*0480*/  LDG.E.U8 R10, desc[UR12][R10.64] ;  /* 0x0000000c0a0a7981 */ /* 0x000f22000c1e1100 */
[----:B------:R-:W-:-:S02]  /*0490*/  IADD3 R12, P1, PT, R14, R26, RZ ;  /* 0x0000001a0e0c7210 */ /* 0x000fc40007f3e0ff */
[----:B------:R-:W-:Y:S01]  /*04a0*/  LEA.HI.X.SX32 R7, R13, R28, 0x1, P0 ;  /* 0x0000001c0d077211 */ /* 0x000fe200000f0eff */
[----:B------:R-:W4:Y:S01]  /*04b0*/  LDG.E.U8 R4, desc[UR12][R4.64] ;  /* 0x0000000c04047981 */ /* 0x000f22000c1e1100 */
[C---:B-1----:R-:W-:Y:S02]  /*04c0*/  IADD3 R8, P0, PT, R15.reuse, R26, RZ ;  /* 0x0000001a0f087210 */ /* 0x042fe40007f1e0ff */
[-C--:B------:R-:W-:Y:S02]  /*04d0*/  LEA.HI.X.SX32 R13, R14, R28.reuse, 0x1, P1 ;  /* 0x0000001c0e0d7211 */ /* 0x080fe400008f0eff */
[----:B------:R-:W-:Y:S01]  /*04e0*/  LEA.HI.X.SX32 R9, R15, R28, 0x1, P0 ;  /* 0x0000001c0f097211 */ /* 0x000fe200000f0eff */
[----:B------:R0:W4:Y:S04]  /*04f0*/  LDG.E.U8 R7, desc[UR12][R6.64] ;  /* 0x0000000c06077981 */ /* 0x000128000c1e1100 */
[----:B------:R1:W4:Y:S04]  /*0500*/  LDG.E.U8 R12, desc[UR12][R12.64] ;  /* 0x0000000c0c0c7981 */ /* 0x000328000c1e1100 */
[----:B------:R1:W4:Y:S01]  /*0510*/  LDG.E.U8 R9, desc[UR12][R8.64] ;  /* 0x0000000c08097981 */ /* 0x000322000c1e1100 */
[----:B------:R-:W1:Y:S01]  /*0520*/  S2UR UR7, SR_CgaCtaId ;  /* 0x00000000000779c3 */ /* 0x000e620000008800 */
[----:B------:R-:W-:Y:S01]  /*0530*/  UMOV UR4, 0x400 ;  /* 0x0000040000047882 */ /* 0x000fe20000000000 */
[C---:B0-----:R-:W-:Y:S01]  /*0540*/  IMAD.SHL.U32 R6, R193.reuse, 0x20, RZ ;  /* 0x00000020c1067824 */ /* 0x041fe200078e00ff */
[----:B------:R-:W-:-:S02]  /*0550*/  LOP3.LUT R14, R193, 0x3f, RZ, 0xc0, !PT ;  /* 0x0000003fc10e7812 */ /* 0x000fc400078ec0ff */
[C---:B------:R-:W-:Y:S02]  /*0560*/  LOP3.LUT R195, R193.reuse, 0x18, RZ, 0xc0, !PT ;  /* 0x00000018c1c37812 */ /* 0x040fe400078ec0ff */
[----:B-1----:R-:W-:Y:S02]  /*0570*/  LOP3.LUT R13, R193, 0xc0, RZ, 0xc0, !PT ;  /* 0x000000c0c10d7812 */ /* 0x002fe400078ec0ff */
[----:B------:R-:W-:Y:S01]  /*0580*/  LOP3.LUT R196, R6, 0x60, RZ, 0xc0, !PT ;  /* 0x0000006006c47812 */ /* 0x000fe200078ec0ff */
[----:B------:R-:W-:Y:S01]  /*0590*/  IMAD R11, R195, 0x20, R14 ;  /* 0x00000020c30b7824 */ /* 0x000fe200078e020e */
[----:B------:R-:W-:Y:S02]  /*05a0*/  SHF.R.U32.HI R8, RZ, 0x4, R193 ;  /* 0x00000004ff087819 */ /* 0x000fe400000116c1 */
[----:B------:R-:W-:Y:S01]  /*05b0*/  LOP3.LUT R2, R193, 0xc0, RZ, 0xc0, !PT ;  /* 0x000000c0c1027812 */ /* 0x000fe200078ec0ff */
[----:B------:R-:W-:Y:S01]  /*05c0*/  ULEA UR7, UR7, UR4, 0x18 ;  /* 0x0000000407077291 */ /* 0x000fe2000f8ec0ff */
[----:B------:R-:W0:Y:S01]  /*05d0*/  LDCU UR4, c[0x0][0x3f0] ;  /* 0x00007e00ff0477ac */ /* 0x000e220008000800 */
[----:B------:R-:W-:Y:S01]  /*05e0*/  IMAD R196, R13, 0x4, R196 ;  /* 0x000000040dc47824 */ /* 0x000fe200078e02c4 */
[----:B------:R-:W-:Y:S01]  /*05f0*/  LOP3.LUT R205, R193, 0x1c, RZ, 0xc0, !PT ;  /* 0x0000001cc1cd7812 */ /* 0x000fe200078ec0ff */
[----:B------:R-:W-:Y:S01]  /*0600*/  IMAD.SHL.U32 R11, R11, 0x4, RZ ;  /* 0x000000040b0b7824 */ /* 0x000fe200078e00ff */
[----:B------:R-:W-:Y:S01]  /*0610*/  LOP3.LUT R8, R8, 0x2, RZ, 0xc0, !PT ;  /* 0x0000000208087812 */ /* 0x000fe200078ec0ff */
[----:B------:R-:W-:Y:S01]  /*0620*/  IMAD.SHL.U32 R5, R193, 0x2, RZ ;  /* 0x00000002c1057824 */ /* 0x000fe200078e00ff */
[----:B------:R-:W-:-:S02]  /*0630*/  SHF.R.U32.HI R194, RZ, 0x1, R13 ;  /* 0x00000001ffc27819 */ /* 0x000fc4000001160d */
[----:B------:R-:W-:Y:S02]  /*0640*/  SHF.R.U32.HI R2, RZ, 0x2, R2 ;  /* 0x00000002ff027819 */ /* 0x000fe40000011602 */
[----:B------:R-:W-:Y:S02]  /*0650*/  IADD3 R196, PT, PT, R205, R196, R8 ;  /* 0x000000c4cdc47210 */ /* 0x000fe40007ffe008 */
[----:B------:R-:W-:Y:S02]  /*0660*/  LOP3.LUT R194, R11, R194, RZ, 0x3c, !PT ;  /* 0x000000c20bc27212 */ /* 0x000fe400078e3cff */
[----:B------:R-:W-:Y:S01]  /*0670*/  LOP3.LUT R2, R2, 0x1fe, R5, 0x78, !PT ;  /* 0x000001fe02027812 */ /* 0x000fe200078e7805 */
[----:B0-----:R-:W-:Y:S01]  /*0680*/  UISETP.GE.AND UP0, UPT, UR4, 0x1, UPT ;  /* 0x000000010400788c */ /* 0x001fe2000bf06270 */
[----:B------:R-:W-:Y:S01]  /*0690*/  LOP3.LUT R207, R193, 0xff, RZ, 0xc0, !PT ;  /* 0x000000ffc1cf7812 */ /* 0x000fe200078ec0ff */
[----:B------:R-:W-:Y:S01]  /*06a0*/  IMAD.MOV.U32 R152, RZ, RZ, -0x800000 ;  /* 0xff800000ff987424 */ /* 0x000fe200078e00ff */
[----:B------:R-:W-:Y:S01]  /*06b0*/  CS2R R80, SRZ ;  /* 0x0000000000507805 */ /* 0x000fe2000001ff00 */
[----:B------:R-:W-:Y:S01]  /*06c0*/  IMAD.MOV.U32 R153, RZ, RZ, -0x800000 ;  /* 0xff800000ff997424 */ /* 0x000fe200078e00ff */
[----:B------:R-:W-:Y:S01]  /*06d0*/  CS2R R82, SRZ ;  /* 0x0000000000527805 */ /* 0x000fe2000001ff00 */
[----:B------:R-:W-:Y:S01]  /*06e0*/  IMAD.MOV.U32 R212, RZ, RZ, -0x800000 ;  /* 0xff800000ffd47424 */ /* 0x000fe200078e00ff */
[----:B------:R-:W-:Y:S01]  /*06f0*/  CS2R R84, SRZ ;  /* 0x0000000000547805 */ /* 0x000fe2000001ff00 */
[----:B------:R-:W-:Y:S01]  /*0700*/  IMAD.MOV.U32 R213, RZ, RZ, -0x800000 ;  /* 0xff800000ffd57424 */ /* 0x000fe200078e00ff */
[----:B------:R-:W-:Y:S01]  /*0710*/  CS2R R86, SRZ ;  /* 0x0000000000567805 */ /* 0x000fe2000001ff00 */
[----:B------:R-:W-:Y:S01]  /*0720*/  IMAD.MOV.U32 R216, RZ, RZ, 0x3f800000 ;  /* 0x3f800000ffd87424 */ /* 0x000fe200078e00ff */
[----:B------:R-:W-:Y:S01]  /*0730*/  CS2R R76, SRZ ;  /* 0x00000000004c7805 */ /* 0x000fe2000001ff00 */
[----:B------:R-:W-:Y:S01]  /*0740*/  IMAD.MOV.U32 R217, RZ, RZ, 0x3f800000 ;  /* 0x3f800000ffd97424 */ /* 0x000fe200078e00ff */
[----:B------:R-:W-:Y:S01]  /*0750*/  CS2R R78, SRZ ;  /* 0x00000000004e7805 */ /* 0x000fe2000001ff00 */
[----:B------:R-:W-:Y:S01]  /*0760*/  IMAD.MOV.U32 R214, RZ, RZ, 0x3f800000 ;  /* 0x3f800000ffd67424 */ /* 0x000fe200078e00ff */
[----:B------:R-:W-:Y:S01]  /*0770*/  ISETP.GE.U32.AND P0, PT, R207, 0x20, PT ;  /* 0x00000020cf00780c */ /* 0x000fe20003f06070 */
[----:B------:R-:W-:Y:S01]  /*0780*/  IMAD.MOV.U32 R215, RZ, RZ, 0x3f800000 ;  /* 0x3f800000ffd77424 */ /* 0x000fe200078e00ff */
[----:B------:R-:W-:-:S02]  /*0790*/  CS2R R72, SRZ ;  /* 0x0000000000487805 */ /* 0x000fc4000001ff00 */
[----:B------:R-:W-:Y:S01]  /*07a0*/  CS2R R74, SRZ ;  /* 0x00000000004a7805 */ /* 0x000fe2000001ff00 */
[----:B--2---:R-:W-:-:S05]  /*07b0*/  IMAD R16, R17, 0x100, R16 ;  /* 0x0000010011107824 */ /* 0x004fca00078e0210 */
[----:B------:R-:W-:Y:S01]  /*07c0*/  F2FP.F16.E4M3.UNPACK_B R16, R16 ;  /* 0x00000010ff10723e */ /* 0x000fe200020006ff */
[----:B---3--:R-:W-:-:S03]  /*07d0*/  IMAD R18, R19, 0x100, R18 ;  /* 0x0000010013127824 */ /* 0x008fc600078e0212 */
[----:B------:R-:W-:Y:S02]  /*07e0*/  PRMT R8, R16, 0x7632, R8 ;  /* 0x0000763210087816 */ /* 0x000fe40000000008 */
[----:B------:R-:W-:-:S04]  /*07f0*/  F2FP.F16.E4M3.UNPACK_B R18, R18 ;  /* 0x00000012ff12723e */ /* 0x000fc800020006ff */
[----:B------:R-:W-:Y:S01]  /*0800*/  PRMT R11, R18, 0x7632, R11 ;  /* 0x00007632120b7816 */ /* 0x000fe2000000000b */
[----:B-----5:R-:W-:Y:S02]  /*0810*/  IMAD R20, R21, 0x100, R20 ;  /* 0x0000010015147824 */ /* 0x020fe400078e0214 */
[----:B----4-:R-:W-:-:S05]  /*0820*/  IMAD R22, R23, 0x100, R22 ;  /* 0x0000010017167824 */ /* 0x010fca00078e0216 */
[----:B------:R-:W-:Y:S02]  /*0830*/  F2FP.F16.E4M3.UNPACK_B R22, R22 ;  /* 0x00000016ff16723e */ /* 0x000fe400020006ff */
[----:B------:R-:W-:Y:S01]  /*0840*/  F2FP.F16.E4M3.UNPACK_B R20, R20 ;  /* 0x00000014ff14723e */ /* 0x000fe200020006ff */
[----:B------:R-:W-:Y:S01]  /*0850*/  IMAD R24, R25, 0x100, R24 ;  /* 0x0000010019187824 */ /* 0x000fe200078e0218 */
[----:B------:R0:W-:Y:S04]  /*0860*/  STS.U16 [R2+UR7+0x200], R8 ;  /* 0x0002000802007988 */ /* 0x0001e80008000407 */
[----:B------:R-:W-:Y:S01]  /*0870*/  F2FP.F16.E4M3.UNPACK_B R24, R24 ;  /* 0x00000018ff18723e */ /* 0x000fe200020006ff */
[--C-:B------:R-:W-:Y:S01]  /*0880*/  IMAD R3, R3, 0x100, R10.reuse ;  /* 0x0000010003037824 */ /* 0x100fe200078e020a */
[----:B------:R-:W-:Y:S01]  /*0890*/  PRMT R10, R22, 0x7632, R10 ;  /* 0x00007632160a7816 */ /* 0x000fe2000000000a */
[----:B------:R-:W-:Y:S03]  /*08a0*/  STS.U16 [R2+UR7+0x600], R11 ;  /* 0x0006000b02007988 */ /* 0x000fe60008000407 */
[----:B------:R-:W-:Y:S01]  /*08b0*/  F2FP.F16.E4M3.UNPACK_B R3, R3 ;  /* 0x00000003ff03723e */ /* 0x000fe200020006ff */
[----:B------:R-:W-:-:S02]  /*08c0*/  IMAD R4, R7, 0x100, R4 ;  /* 0x0000010007047824 */ /* 0x000fc400078e0204 */
[----:B------:R-:W-:-:S03]  /*08d0*/  IMAD R9, R9, 0x100, R12 ;  /* 0x0000010009097824 */ /* 0x000fc600078e020c */
[----:B------:R-:W-:Y:S01]  /*08e0*/  F2FP.F16.E4M3.UNPACK_B R4, R4 ;  /* 0x00000004ff04723e */ /* 0x000fe200020006ff */
[----:B------:R1:W-:Y:S01]  /*08f0*/  STS.U16 [R2+UR7+0xe00], R10 ;  /* 0x000e000a02007988 */ /* 0x0003e20008000407 */
[----:B------:R-:W-:Y:S02]  /*0900*/  F2FP.F16.E4M3.UNPACK_B R9, R9 ;  /* 0x00000009ff09723e */ /* 0x000fe400020006ff */
[----:B------:R-:W-:Y:S02]  /*0910*/  PRMT R13, R20, 0x7632, R13 ;  /* 0x00007632140d7816 */ /* 0x000fe4000000000d */
[----:B0-----:R-:W-:Y:S02]  /*0920*/  PRMT R8, R24, 0x7632, R8 ;  /* 0x0000763218087816 */ /* 0x001fe40000000008 */
[----:B------:R-:W-:Y:S02]  /*0930*/  PRMT R7, R3, 0x7632, R7 ;  /* 0x0000763203077816 */ /* 0x000fe40000000007 */
[----:B-1----:R-:W-:-:S02]  /*0940*/  PRMT R10, R4, 0x7632, R10 ;  /* 0x00007632040a7816 */ /* 0x002fc4000000000a */
[----:B------:R-:W-:Y:S01]  /*0950*/  PRMT R11, R9, 0x7632, R11 ;  /* 0x00007632090b7816 */ /* 0x000fe2000000000b */
[----:B------:R-:W-:Y:S04]  /*0960*/  STS.U16 [R2+UR7], R16 ;  /* 0x0000001002007988 */ /* 0x000fe80008000407 */
[----:B------:R-:W-:Y:S04]  /*0970*/  STS.U16 [R2+UR7+0x400], R18 ;  /* 0x0004001202007988 */ /* 0x000fe80008000407 */
        /* <DEDUP_REMOVED lines=10> */
[----:B------:R0:W-:Y:S02]  /*0a20*/  STS.U16 [R2+UR7+0x1e00], R11 ;  /* 0x001e000b02007988 */ /* 0x0001e40008000407 */
[----:B0-----:R-:W-:Y:S01]  /*0a30*/  LOP3.LUT R2, R193, 0x3f, RZ, 0xc0, !PT ;  /* 0x0000003fc1027812 */ /* 0x001fe200078ec0ff */
[----:B------:R-:W-:Y:S06]  /*0a40*/  BRA.U !UP0, `(.L_x_0) ;  /* 0x0000003908787547 */ /* 0x000fec000b800000 */
[----:B------:R-:W0:Y:S01]  /*0a50*/  LDC.64 R122, c[0x0][0x3c0] ;  /* 0x0000f000ff7a7b82 */ /* 0x000e220000000a00 */
[----:B------:R-:W-:Y:S01]  /*0a60*/  SHF.R.U32.HI R4, RZ, 0x7, R193 ;  /* 0x00000007ff047819 */ /* 0x000fe200000116c1 */
[C---:B------:R-:W-:Y:S01]  /*0a70*/  IMAD.SHL.U32 R44, R193.reuse, 0x8, RZ ;  /* 0x00000008c12c7824 */ /* 0x040fe200078e00ff */
[C---:B------:R-:W-:Y:S01]  /*0a80*/  LOP3.LUT R3, R193.reuse, 0xe0, RZ, 0xc0, !PT ;  /* 0x000000e0c1037812 */ /* 0x040fe200078ec0ff */
[----:B------:R-:W1:Y:S01]  /*0a90*/  LDCU UR4, c[0x0][0x3c8] ;  /* 0x00007900ff0477ac */ /* 0x000e620008000800 */
[----:B------:R-:W-:Y:S01]  /*0aa0*/  SGXT.U32 R4, R4, 0x1 ;  /* 0x000000010404781a */ /* 0x000fe20000000000 */
[----:B------:R-:W-:Y:S01]  /*0ab0*/  IMAD.MOV.U32 R211, RZ, RZ, -0x800000 ;  /* 0xff800000ffd37424 */ /* 0x000fe200078e00ff */
[----:B------:R-:W-:Y:S01]  /*0ac0*/  LOP3.LUT R202, R193, 0x7, RZ, 0xc0, !PT ;  /* 0x00000007c1ca7812 */ /* 0x000fe200078ec0ff */
[----:B------:R-:W2:Y:S01]  /*0ad0*/  LDC R66, c[0x0][0x3d8] ;  /* 0x0000f600ff427b82 */ /* 0x000ea20000000800 */
[----:B------:R-:W-:Y:S01]  /*0ae0*/  SHF.R.U32.HI R7, RZ, 0x1, R3 ;  /* 0x00000001ff077819 */ /* 0x000fe20000011603 */
[----:B------:R-:W3:Y:S01]  /*0af0*/  LDCU.64 UR14, c[0x0][0x388] ;  /* 0x00007100ff0e77ac */ /* 0x000ee20008000a00 */
[----:B------:R-:W-:Y:S01]  /*0b00*/  LEA R38, R202, UR7, 0x6 ;  /* 0x00000007ca267c11 */ /* 0x000fe2000f8e30ff */
[----:B------:R-:W-:Y:S01]  /*0b10*/  IMAD.MOV.U32 R210, RZ, RZ, -0x800000 ;  /* 0xff800000ffd27424 */ /* 0x000fe200078e00ff */
[----:B------:R-:W-:Y:S01]  /*0b20*/  LOP3.LUT R197, R7, 0x60, R6, 0x78, !PT ;  /* 0x0000006007c57812 */ /* 0x000fe200078e7806 */
[----:B------:R-:W-:Y:S01]  /*0b30*/  IMAD.SHL.U32 R6, R193, 0x80, RZ ;  /* 0x00000080c1067824 */ /* 0x000fe200078e00ff */
[----:B------:R-:W-:Y:S01]  /*0b40*/  LOP3.LUT R198, R44, 0x30, R5, 0x48, !PT ;  /* 0x000000302cc67812 */ /* 0x000fe200078e4805 */
[C---:B------:R-:W-:Y:S01]  /*0b50*/  IMAD R9, R3.reuse, 0x10, R38 ;  /* 0x0000001003097824 */ /* 0x040fe200078e0226 */
[----:B------:R-:W4:Y:S01]  /*0b60*/  LDCU.64 UR10, c[0x0][0x3d0] ;  /* 0x00007a00ff0a77ac */ /* 0x000f220008000a00 */
[----:B------:R-:W-:Y:S01]  /*0b70*/  IMAD R3, R3, 0x2, R202 ;  /* 0x0000000203037824 */ /* 0x000fe200078e02ca */
[----:B------:R-:W-:Y:S01]  /*0b80*/  LOP3.LUT R42, R6, 0x200, RZ, 0xc0, !PT ;  /* 0x00000200062a7812 */ /* 0x000fe200078ec0ff */
[----:B------:R-:W-:Y:S01]  /*0b90*/  IMAD.SHL.U32 R7, R193, 0x40, RZ ;  /* 0x00000040c1077824 */ /* 0x000fe200078e00ff */
[----:B------:R-:W5:Y:S01]  /*0ba0*/  LDC.64 R62, c[0x0][0x390] ;  /* 0x0000e400ff3e7b82 */ /* 0x000f620000000a00 */
[----:B------:R-:W-:Y:S01]  /*0bb0*/  IMAD.SHL.U32 R6, R3, 0x10, RZ ;  /* 0x0000001003067824 */ /* 0x000fe200078e00ff */
[----:B------:R-:W-:Y:S01]  /*0bc0*/  CS2R R80, SRZ ;  /* 0x0000000000507805 */ /* 0x000fe2000001ff00 */
[----:B0-----:R-:W-:Y:S01]  /*0bd0*/  IMAD R4, R4, R123, RZ ;  /* 0x0000007b04047224 */ /* 0x001fe200078e02ff */
[----:B------:R-:W-:Y:S01]  /*0be0*/  LOP3.LUT R3, R42, 0x40, R7, 0xf8, !PT ;  /* 0x000000402a037812 */ /* 0x000fe200078ef807 */
[----:B------:R-:W-:Y:S01]  /*0bf0*/  IMAD.IADD R198, R198, 0x1, R9 ;  /* 0x00000001c6c67824 */ /* 0x000fe200078e0209 */
[----:B------:R-:W-:Y:S01]  /*0c00*/  LOP3.LUT R7, R6, 0x30, R5, 0x78, !PT ;  /* 0x0000003006077812 */ /* 0x000fe200078e7805 */
[C---:B------:R-:W-:Y:S01]  /*0c10*/  IMAD R8, R123.reuse, 0x2, R4 ;  /* 0x000000027b087824 */ /* 0x040fe200078e0204 */
[----:B------:R-:W-:Y:S01]  /*0c20*/  SHF.R.S32.HI R5, RZ, 0x1, R193 ;  /* 0x00000001ff057819 */ /* 0x000fe200000114c1 */
[----:B------:R-:W-:Y:S01]  /*0c30*/  IMAD.MOV.U32 R209, RZ, RZ, -0x800000 ;  /* 0xff800000ffd17424 */ /* 0x000fe200078e00ff */
[----:B------:R-:W-:Y:S01]  /*0c40*/  LEA R6, R0, UR7, 0x7 ;  /* 0x0000000700067c11 */ /* 0x000fe2000f8e38ff */
[----:B------:R-:W-:Y:S01]  /*0c50*/  IMAD R10, R123, 0x2, R8 ;  /* 0x000000027b0a7824 */ /* 0x000fe200078e0208 */
[----:B------:R-:W-:Y:S01]  /*0c60*/  SGXT R0, R5, 0x1 ;  /* 0x000000010500781a */ /* 0x000fe20000000200 */
[----:B------:R-:W-:Y:S01]  /*0c70*/  IMAD R202, R202, 0x80, R7 ;  /* 0x00000080caca7824 */ /* 0x000fe200078e0207 */
[----:B----4-:R-:W-:Y:S01]  /*0c80*/  UIMAD UR5, UR8, UR10, URZ ;  /* 0x0000000a080572a4 */ /* 0x010fe2000f8e02ff */
[----:B------:R-:W-:Y:S01]  /*0c90*/  IMAD R12, R123, 0x2, R10 ;  /* 0x000000027b0c7824 */ /* 0x000fe200078e020a */
[----:B------:R-:W-:Y:S01]  /*0ca0*/  LOP3.LUT R9, R3, 0x120, R0, 0xf8, !PT ;  /* 0x0000012003097812 */ /* 0x000fe200078ef800 */
[----:B------:R-:W-:Y:S01]  /*0cb0*/  IMAD.IADD R197, R197, 0x1, R6 ;  /* 0x00000001c5c57824 */ /* 0x000fe200078e0206 */
[--C-:B------:R-:W-:Y:S01]  /*0cc0*/  SHF.R.U32.HI R3, RZ, 0x6, R193.reuse ;  /* 0x00000006ff037819 */ /* 0x100fe200000116c1 */
[----:B------:R-:W-:Y:S01]  /*0cd0*/  IMAD R14, R123, 0x2, R12 ;  /* 0x000000027b0e7824 */ /* 0x000fe200078e020c */
[----:B------:R-:W-:Y:S01]  /*0ce0*/  LOP3.LUT R0, R193, 0x7f, RZ, 0xc0, !PT ;  /* 0x0000007fc1007812 */ /* 0x000fe200078ec0ff */
[----:B------:R-:W-:Y:S01]  /*0cf0*/  USHF.R.S32.HI UR6, URZ, 0x1f, UR5 ;  /* 0x0000001fff067899 */ /* 0x000fe20008011405 */
[----:B------:R-:W-:Y:S01]  /*0d00*/  SGXT.U32 R3, R3, 0x2 ;  /* 0x000000020303781a */ /* 0x000fe20000000000 */
[C---:B------:R-:W-:Y:S01]  /*0d10*/  IMAD R16, R123.reuse, 0x2, R14 ;  /* 0x000000027b107824 */ /* 0x040fe200078e020e */
[----:B------:R-:W-:Y:S01]  /*0d20*/  SHF.R.S32.HI R6, RZ, 0x3, R193 ;  /* 0x00000003ff067819 */ /* 0x000fe200000114c1 */
[----:B-1----:R-:W-:Y:S01]  /*0d30*/  IMAD R5, R0, UR4, RZ ;  /* 0x0000000400057c24 */ /* 0x002fe2000f8e02ff */
[----:B------:R-:W-:Y:S01]  /*0d40*/  CS2R R82, SRZ ;  /* 0x0000000000527805 */ /* 0x000fe2000001ff00 */
[----:B------:R-:W-:Y:S01]  /*0d50*/  IMAD R18, R123, 0x2, R16 ;  /* 0x000000027b127824 */ /* 0x000fe200078e0210 */
[----:B------:R-:W-:Y:S01]  /*0d60*/  SGXT R6, R6, 0x1 ;  /* 0x000000010606781a */ /* 0x000fe20000000200 */
[----:B--2---:R-:W-:Y:S01]  /*0d70*/  IMAD R125, R3, R66, RZ ;  /* 0x00000042037d7224 */ /* 0x004fe200078e02ff */
[----:B------:R-:W-:Y:S01]  /*0d80*/  SHF.R.S32.HI R11, RZ, 0x1f, R5 ;  /* 0x0000001fff0b7819 */ /* 0x000fe20000011405 */
[C---:B------:R-:W-:Y:S01]  /*0d90*/  IMAD R20, R123.reuse, 0x2, R18 ;  /* 0x000000027b147824 */ /* 0x040fe200078e0212 */
[----:B------:R-:W-:Y:S01]  /*0da0*/  LOP3.LUT R6, R6, 0x90, RZ, 0xc0, !PT ;  /* 0x0000009006067812 */ /* 0x000fe200078ec0ff */
[----:B------:R-:W-:Y:S01]  /*0db0*/  IMAD R127, R66, 0x4, R125 ;  /* 0x00000004427f7824 */ /* 0x000fe200078e027d */
[----:B------:R-:W-:Y:S01]  /*0dc0*/  CS2R R84, SRZ ;  /* 0x0000000000547805 */ /* 0x000fe2000001ff00 */
[C---:B------:R-:W-:Y:S01]  /*0dd0*/  IMAD R22, R123.reuse, 0x2, R20 ;  /* 0x000000027b167824 */ /* 0x040fe200078e0214 */
[----:B------:R-:W-:Y:S01]  /*0de0*/  LOP3.LUT R6, R6, 0x10, R193, 0x78, !PT ;  /* 0x0000001006067812 */ /* 0x000fe200078e78c1 */
[C---:B------:R-:W-:Y:S01]  /*0df0*/  IMAD R129, R66.reuse, 0x4, R127 ;  /* 0x0000000442817824 */ /* 0x040fe200078e027f */
[----:B------:R-:W-:Y:S01]  /*0e00*/  CS2R R86, SRZ ;  /* 0x0000000000567805 */ /* 0x000fe2000001ff00 */
[----:B------:R-:W-:Y:S01]  /*0e10*/  IMAD R24, R123, 0x2, R22 ;  /* 0x000000027b187824 */ /* 0x000fe200078e0216 */
[----:B------:R-:W-:Y:S01]  /*0e20*/  LOP3.LUT R200, R9, R6, RZ, 0xfc, !PT ;  /* 0x0000000609c87212 */ /* 0x000fe200078efcff */
[C---:B------:R-:W-:Y:S01]  /*0e30*/  IMAD R131, R66.reuse, 0x4, R129 ;  /* 0x0000000442837824 */ /* 0x040fe200078e0281 */
[----:B------:R-:W-:Y:S01]  /*0e40*/  CS2R R76, SRZ ;  /* 0x00000000004c7805 */ /* 0x000fe2000001ff00 */
[C---:B------:R-:W-:Y:S01]  /*0e50*/  IMAD R26, R123.reuse, 0x2, R24 ;  /* 0x000000027b1a7824 */ /* 0x040fe200078e0218 */
[----:B------:R-:W-:Y:S01]  /*0e60*/  CS2R R78, SRZ ;  /* 0x00000000004e7805 */ /* 0x000fe2000001ff00 */
[----:B------:R-:W-:Y:S01]  /*0e70*/  IMAD R133, R66, 0x4, R131 ;  /* 0x0000000442857824 */ /* 0x000fe200078e0283 */
[----:B------:R-:W-:Y:S01]  /*0e80*/  CS2R R72, SRZ ;  /* 0x0000000000487805 */ /* 0x000fe2000001ff00 */
[C---:B------:R-:W-:Y:S01]  /*0e90*/  IMAD R28, R123.reuse, 0x2, R26 ;  /* 0x000000027b1c7824 */ /* 0x040fe200078e021a */
[----:B------:R-:W-:Y:S01]  /*0ea0*/  CS2R R74, SRZ ;  /* 0x00000000004a7805 */ /* 0x000fe2000001ff00 */
[----:B------:R-:W-:Y:S01]  /*0eb0*/  IMAD R0, R122, UR8, RZ ;  /* 0x000000087a007c24 */ /* 0x000fe2000f8e02ff */
[----:B------:R-:W-:Y:S01]  /*0ec0*/  LOP3.LUT R201, R202, 0x40, RZ, 0x3c, !PT ;  /* 0x00000040cac97812 */ /* 0x000fe200078e3cff */
[----:B------:R-:W-:Y:S01]  /*0ed0*/  IMAD R30, R123, 0x2, R28 ;  /* 0x000000027b1e7824 */ /* 0x000fe200078e021c */
[----:B------:R-:W-:Y:S01]  /*0ee0*/  LOP3.LUT R199, R200, 0x20, RZ, 0x3c, !PT ;  /* 0x00000020c8c77812 */ /* 0x000fe200078e3cff */
[----:B------:R-:W-:Y:S01]  /*0ef0*/  IMAD R135, R66, 0x4, R133 ;  /* 0x0000000442877824 */ /* 0x000fe200078e0285 */
[----:B---3--:R-:W-:Y:S01]  /*0f00*/  IADD3 R49, P1, P2, R5, UR14, R0 ;  /* 0x0000000e05317c10 */ /* 0x008fe2000fa3e000 */
[C---:B------:R-:W-:Y:S01]  /*0f10*/  IMAD R32, R123.reuse, 0x2, R30 ;  /* 0x000000027b207824 */ /* 0x040fe200078e021e */
[----:B------:R-:W-:Y:S01]  /*0f20*/  SHF.R.S32.HI R0, RZ, 0x1f, R0 ;  /* 0x0000001fff007819 */ /* 0x000fe20000011400 */
[----:B------:R-:W-:Y:S01]  /*0f30*/  IMAD R3, R2, UR11, RZ ;  /* 0x0000000b02037c24 */ /* 0x000fe2000f8e02ff */
[-C--:B------:R-:W-:Y:S01]  /*0f40*/  IADD3 R2, P3, PT, R8, R49.reuse, RZ ;  /* 0x0000003108027210 */ /* 0x080fe20007f7e0ff */
[----:B------:R-:W-:Y:S01]  /*0f50*/  IMAD R34, R123, 0x2, R32 ;  /* 0x000000027b227824 */ /* 0x000fe200078e0220 */
[----:B------:R-:W-:Y:S01]  /*0f60*/  IADD3.X R51, PT, PT, R11, UR15, R0, P1, P2 ;  /* 0x0000000f0b337c10 */ /* 0x000fe20008fe4400 */
[C---:B------:R-:W-:Y:S01]  /*0f70*/  IMAD R137, R66.reuse, 0x4, R135 ;  /* 0x0000000442897824 */ /* 0x040fe200078e0287 */
[----:B-----5:R-:W-:Y:S01]  /*0f80*/  IADD3 R192, P1, P2, R3, UR5, R62 ;  /* 0x0000000503c07c10 */ /* 0x020fe2000fa3e03e */
[C---:B------:R-:W-:Y:S01]  /*0f90*/  IMAD R36, R123.reuse, 0x2, R34 ;  /* 0x000000027b247824 */ /* 0x040fe200078e0222 */
[----:B------:R-:W-:Y:S01]  /*0fa0*/  SHF.R.S32.HI R0, RZ, 0x1f, R3 ;  /* 0x0000001fff007819 */ /* 0x000fe20000011403 */
[----:B------:R-:W-:Y:S01]  /*0fb0*/  IMAD R139, R66, 0x4, R137 ;  /* 0x00000004428b7824 */ /* 0x000fe200078e0289 */
[-C--:B------:R-:W-:Y:S01]  /*0fc0*/  IADD3 R3, P4, PT, R10, R49.reuse, RZ ;  /* 0x000000310a037210 */ /* 0x080fe20007f9e0ff */
[C---:B------:R-:W-:Y:S01]  /*0fd0*/  IMAD R38, R123.reuse, 0x2, R36 ;  /* 0x000000027b267824 */ /* 0x040fe200078e0224 */
[----:B------:R-:W-:Y:S01]  /*0fe0*/  IADD3.X R64, PT, PT, R0, UR6, R63, P1, P2 ;  /* 0x0000000600407c10 */ /* 0x000fe20008fe443f */
[----:B------:R-:W-:Y:S01]  /*0ff0*/  IMAD R141, R66, 0x4, R139 ;  /* 0x00000004428d7824 */ /* 0x000fe200078e028b */
[----:B------:R-:W-:Y:S01]  /*1000*/  IADD3 R0, P2, PT, R4, R49, RZ ;  /* 0x0000003104007210 */ /* 0x000fe20007f5e0ff */
[C---:B------:R-:W-:Y:S01]  /*1010*/  IMAD R40, R123.reuse, 0x2, R38 ;  /* 0x000000027b287824 */ /* 0x040fe200078e0226 */
[-C--:B------:R-:W-:Y:S01]  /*1020*/  LEA.HI.X.SX32 R5, R8, R51.reuse, 0x1, P3 ;  /* 0x0000003308057211 */ /* 0x080fe200018f0eff */
[----:B------:R-:W-:Y:S01]  /*1030*/  IMAD R145, R66, 0x4, R141 ;  /* 0x0000000442917824 */ /* 0x000fe200078e028d */
[-C--:B------:R-:W-:Y:S01]  /*1040*/  LEA.HI.X.SX32 R4, R4, R51.reuse, 0x1, P2 ;  /* 0x0000003304047211 */ /* 0x080fe200010f0eff */
[C---:B------:R-:W-:Y:S01]  /*1050*/  IMAD R42, R123.reuse, 0x2, R40 ;  /* 0x000000027b2a7824 */ /* 0x040fe200078e0228 */
[----:B------:R-:W-:Y:S01]  /*1060*/  LEA.HI.X.SX32 R6, R10, R51, 0x1, P4 ;  /* 0x000000330a067211 */ /* 0x000fe200020f0eff */
[----:B------:R-:W-:Y:S01]  /*1070*/  IMAD R147, R66, 0x4, R145 ;  /* 0x0000000442937824 */ /* 0x000fe200078e0291 */
[-C--:B------:R-:W-:Y:S01]  /*1080*/  IADD3 R7, P2, PT, R12, R49.reuse, RZ ;  /* 0x000000310c077210 */ /* 0x080fe20007f5e0ff */
[C---:B------:R-:W-:Y:S01]  /*1090*/  IMAD R44, R123.reuse, 0x2, R42 ;  /* 0x000000027b2c7824 */ /* 0x040fe200078e022a */
[-C--:B------:R-:W-:Y:S01]  /*10a0*/  IADD3 R8, P3, PT, R14, R49.reuse, RZ ;  /* 0x000000310e087210 */ /* 0x080fe20007f7e0ff */
        /* <DEDUP_REMOVED lines=46> */
[----:B------:R-:W-:Y:S01]  /*1390*/  IMAD R123, R123, 0x2, R62 ;  /* 0x000000027b7b7824 */ /* 0x000fe200078e023e */
[-C--:B------:R-:W-:Y:S01]  /*13a0*/  IADD3 R34, P3, PT, R40, R49.reuse, RZ ;  /* 0x0000003128227210 */ /* 0x080fe20007f7e0ff */
[----:B------:R-:W-:Y:S01]  /*13b0*/  IMAD R175, R66, 0x4, R173 ;  /* 0x0000000442af7824 */ /* 0x000fe200078e02ad */
[----:B------:R-:W-:Y:S01]  /*13c0*/  IADD3 R35, P4, PT, R42, R49, RZ ;  /* 0x000000312a237210 */ /* 0x000fe20007f9e0ff */
[----:B------:R-:W-:Y:S01]  /*13d0*/  IMAD.MOV.U32 R208, RZ, RZ, -0x800000 ;  /* 0xff800000ffd07424 */ /* 0x000fe200078e00ff */
[-C--:B------:R-:W-:Y:S01]  /*13e0*/  LEA.HI.X.SX32 R37, R38, R51.reuse, 0x1, P2 ;  /* 0x0000003326257211 */ /* 0x080fe200010f0eff */
[----:B------:R-:W-:Y:S01]  /*13f0*/  IMAD R177, R66, 0x4, R175 ;  /* 0x0000000442b17824 */ /* 0x000fe200078e02af */
[-C--:B------:R-:W-:Y:S01]  /*1400*/  LEA.HI.X.SX32 R38, R40, R51.reuse, 0x1, P3 ;  /* 0x0000003328267211 */ /* 0x080fe200018f0eff */
[----:B------:R-:W-:Y:S01]  /*1410*/  IMAD.MOV.U32 R216, RZ, RZ, 0x3f800000 ;  /* 0x3f800000ffd87424 */ /* 0x000fe200078e00ff */
[----:B------:R-:W-:Y:S01]  /*1420*/  LEA.HI.X.SX32 R39, R42, R51, 0x1, P4 ;  /* 0x000000332a277211 */ /* 0x000fe200020f0eff */
[----:B------:R-:W-:Y:S01]  /*1430*/  IMAD R179, R66, 0x4, R177 ;  /* 0x0000000442b37824 */ /* 0x000fe200078e02b1 */
[-C--:B------:R-:W-:Y:S01]  /*1440*/  IADD3 R41, P2, PT, R46, R49.reuse, RZ ;  /* 0x000000312e297210 */ /* 0x080fe20007f5e0ff */
[----:B------:R-:W-:Y:S01]  /*1450*/  IMAD.MOV.U32 R217, RZ, RZ, 0x3f800000 ;  /* 0x3f800000ffd97424 */ /* 0x000fe200078e00ff */
[----:B------:R-:W-:Y:S01]  /*1460*/  IADD3 R42, P3, PT, R48, R49, RZ ;  /* 0x00000031302a7210 */ /* 0x000fe20007f7e0ff */
        /* <DEDUP_REMOVED lines=9> */
[----:B------:R-:W-:Y:S01]  /*1500*/  LEA.HI.X.SX32 R112, R112, R51, 0x1, P3 ;  /* 0x0000003370707211 */ /* 0x000fe200018f0eff */
[----:B------:R-:W-:Y:S01]  /*1510*/  UMOV UR4, URZ ;  /* 0x000000ff00047c82 */ /* 0x000fe20008000000 */
[----:B------:R-:W-:Y:S01]  /*1520*/  IADD3 R120, P3, PT, R60, R49, RZ ;  /* 0x000000313c787210 */ /* 0x000fe20007f7e0ff */
[----:B------:R-:W-:Y:S01]  /*1530*/  IMAD R187, R66, 0x4, R185 ;  /* 0x0000000442bb7824 */ /* 0x000fe200078e02b9 */
[-C--:B------:R-:W-:Y:S01]  /*1540*/  LEA.HI.X.SX32 R111, R52, R51.reuse, 0x1, P2 ;  /* 0x00000033346f7211 */ /* 0x080fe200010f0eff */
[----:B------:R-:W0:Y:S01]  /*1550*/  LDCU UR15, c[0x0][0x3f0] ;  /* 0x00007e00ff0f77ac */ /* 0x000e220008000800 */
[----:B------:R-:W-:Y:S01]  /*1560*/  LEA.HI.X.SX32 R119, R60, R51, 0x1, P3 ;  /* 0x000000333c777211 */ /* 0x000fe200018f0eff */
[C---:B------:R-:W-:Y:S01]  /*1570*/  IMAD R189, R66.reuse, 0x4, R187 ;  /* 0x0000000442bd7824 */ /* 0x040fe200078e02bb */
[-C--:B------:R-:W-:Y:S01]  /*1580*/  IADD3 R132, P3, PT, R131, R192.reuse, RZ ;  /* 0x000000c083847210 */ /* 0x080fe20007f7e0ff */
[----:B------:R-:W1:Y:S01]  /*1590*/  LDCU UR10, c[0x0][0x3a8] ;  /* 0x00007500ff0a77ac */ /* 0x000e620008000800 */
[----:B------:R-:W-:Y:S01]  /*15a0*/  IADD3 R126, P1, PT, R125, R192, RZ ;  /* 0x000000c07d7e7210 */ /* 0x000fe20007f3e0ff */
[----:B------:R-:W-:Y:S01]  /*15b0*/  IMAD R191, R66, 0x4, R189 ;  /* 0x0000000442bf7824 */ /* 0x000fe200078e02bd */
[----:B------:R-:W-:Y:S01]  /*15c0*/  LEA.HI.X.SX32 R131, R131, R64, 0x1, P3 ;  /* 0x0000004083837211 */ /* 0x000fe200018f0eff */
[----:B------:R-:W2:Y:S01]  /*15d0*/  LDCU UR11, c[0x0][0x3d4] ;  /* 0x00007a80ff0b77ac */ /* 0x000ea20008000800 */
[----:B------:R-:W-:-:S02]  /*15e0*/  IADD3 R138, P3, PT, R137, R192, RZ ;  /* 0x000000c0898a7210 */ /* 0x000fc40007f7e0ff */
[C---:B------:R-:W-:Y:S01]  /*15f0*/  IADD3 R118, P2, PT, R58.reuse, R49, RZ ;  /* 0x000000313a767210 */ /* 0x040fe20007f5e0ff */
[----:B------:R-:W3:Y:S01]  /*1600*/  LDCU UR14, c[0x0][0x3c4] ;  /* 0x00007880ff0e77ac */ /* 0x000ee20008000800 */
[----:B------:R-:W-:Y:S02]  /*1610*/  LEA.HI.X.SX32 R137, R137, R64, 0x1, P3 ;  /* 0x0000004089897211 */ /* 0x000fe400018f0eff */
[----:B------:R-:W-:Y:S01]  /*1620*/  IADD3 R146, P3, PT, R145, R192, RZ ;  /* 0x000000c091927210 */ /* 0x000fe20007f7e0ff */
[----:B------:R-:W-:Y:S01]  /*1630*/  UMOV UR5, URZ ;  /* 0x000000ff00057c82 */ /* 0x000fe20008000000 */
[----:B------:R-:W-:Y:S01]  /*1640*/  LEA.HI.X.SX32 R117, R58, R51, 0x1, P2 ;  /* 0x000000333a757211 */ /* 0x000fe200010f0eff */
[----:B------:R-:W-:Y:S01]  /*1650*/  UMOV UR6, URZ ;  /* 0x000000ff00067c82 */ /* 0x000fe20008000000 */
[----:B------:R-:W-:Y:S02]  /*1660*/  LEA.HI.X.SX32 R125, R125, R64, 0x1, P1 ;  /* 0x000000407d7d7211 */ /* 0x000fe400008f0eff */
[----:B------:R-:W-:-:S02]  /*1670*/  IADD3 R128, P1, PT, R127, R192, RZ ;  /* 0x000000c07f807210 */ /* 0x000fc40007f3e0ff */
[----:B------:R-:W-:Y:S02]  /*1680*/  IADD3 R130, P2, PT, R129, R192, RZ ;  /* 0x000000c081827210 */ /* 0x000fe40007f5e0ff */
[----:B------:R-:W-:Y:S02]  /*1690*/  LEA.HI.X.SX32 R145, R145, R64, 0x1, P3 ;  /* 0x0000004091917211 */ /* 0x000fe400018f0eff */
[----:B------:R-:W-:Y:S02]  /*16a0*/  IADD3 R154, P3, PT, R151, R192, RZ ;  /* 0x000000c0979a7210 */ /* 0x000fe40007f7e0ff */
[-C--:B------:R-:W-:Y:S02]  /*16b0*/  LEA.HI.X.SX32 R127, R127, R64.reuse, 0x1, P1 ;  /* 0x000000407f7f7211 */ /* 0x080fe400008f0eff */
        /* <DEDUP_REMOVED lines=27> */
[----:B------:R-:W-:Y:S02]  /*1870*/  IADD3 R28, P5, PT, R36, R49, RZ ;  /* 0x00000031241c7210 */ /* 0x000fe40007fbe0ff */
[----:B------:R-:W-:Y:S02]  /*1880*/  LEA.HI.X.SX32 R177, R177, R64, 0x1, P3 ;  /* 0x00000040b1b17211 */ /* 0x000fe400018f0eff */
[----:B------:R-:W-:Y:S02]  /*1890*/  IADD3 R184, P3, PT, R183, R192, RZ ;  /* 0x000000c0b7b87210 */ /* 0x000fe40007f7e0ff */
[-C--:B------:R-:W-:Y:S02]  /*18a0*/  LEA.HI.X.SX32 R161, R161, R64.reuse, 0x1, P1 ;  /* 0x00000040a1a17211 */ /* 0x080fe400008f0eff */
[----:B------:R-:W-:-:S02]  /*18b0*/  LEA.HI.X.SX32 R163, R163, R64, 0x1, P2 ;  /* 0x00000040a3a37211 */ /* 0x000fc400010f0eff */
[----:B------:R-:W-:Y:S02]  /*18c0*/  LEA.HI.X.SX32 R32, R36, R51, 0x1, P5 ;  /* 0x0000003324207211 */ /* 0x000fe400028f0eff */
[-C--:B------:R-:W-:Y:S02]  /*18d0*/  IADD3 R168, P1, PT, R167, R192.reuse, RZ ;  /* 0x000000c0a7a87210 */ /* 0x080fe40007f3e0ff */
[----:B------:R-:W-:Y:S02]  /*18e0*/  IADD3 R170, P2, PT, R169, R192, RZ ;  /* 0x000000c0a9aa7210 */ /* 0x000fe40007f5e0ff */
[-C--:B------:R-:W-:Y:S02]  /*18f0*/  IADD3 R36, P5, PT, R44, R49.reuse, RZ ;  /* 0x000000312c247210 */ /* 0x080fe40007fbe0ff */
[----:B------:R-:W-:Y:S02]  /*1900*/  IADD3 R43, P4, PT, R50, R49, RZ ;  /* 0x00000031322b7210 */ /* 0x000fe40007f9e0ff */
[----:B------:R-:W-:-:S02]  /*1910*/  LEA.HI.X.SX32 R183, R183, R64, 0x1, P3 ;  /* 0x00000040b7b77211 */ /* 0x000fc400018f0eff */
[----:B------:R-:W-:Y:S02]  /*1920*/  IADD3 R190, P3, PT, R189, R192, RZ ;  /* 0x000000c0bdbe7210 */ /* 0x000fe40007f7e0ff */
[-C--:B------:R-:W-:Y:S02]  /*1930*/  LEA.HI.X.SX32 R167, R167, R64.reuse, 0x1, P1 ;  /* 0x00000040a7a77211 */ /* 0x080fe400008f0eff */
[----:B------:R-:W-:Y:S02]  /*1940*/  LEA.HI.X.SX32 R169, R169, R64, 0x1, P2 ;  /* 0x00000040a9a97211 */ /* 0x000fe400010f0eff */
[-C--:B------:R-:W-:Y:S02]  /*1950*/  LEA.HI.X.SX32 R40, R44, R51.reuse, 0x1, P5 ;  /* 0x000000332c287211 */ /* 0x080fe400028f0eff */
[----:B------:R-:W-:Y:S02]  /*1960*/  LEA.HI.X.SX32 R47, R50, R51, 0x1, P4 ;  /* 0x00000033322f7211 */ /* 0x000fe400020f0eff */
[----:B------:R-:W-:-:S02]  /*1970*/  IADD3 R174, P1, PT, R173, R192, RZ ;  /* 0x000000c0adae7210 */ /* 0x000fc40007f3e0ff */
[----:B------:R-:W-:Y:S02]  /*1980*/  IADD3 R176, P2, PT, R175, R192, RZ ;  /* 0x000000c0afb07210 */ /* 0x000fe40007f5e0ff */
[-C--:B------:R-:W-:Y:S02]  /*1990*/  IADD3 R44, P5, PT, R108, R49.reuse, RZ ;  /* 0x000000316c2c7210 */ /* 0x080fe40007fbe0ff */
[----:B------:R-:W-:Y:S02]  /*19a0*/  IADD3 R114, P4, PT, R54, R49, RZ ;  /* 0x0000003136727210 */ /* 0x000fe40007f9e0ff */
[-C--:B------:R-:W-:Y:S02]  /*19b0*/  LEA.HI.X.SX32 R189, R189, R64.reuse, 0x1, P3 ;  /* 0x00000040bdbd7211 */ /* 0x080fe400018f0eff */
[----:B------:R-:W-:Y:S02]  /*19c0*/  LOP3.LUT P3, RZ, R193, 0x80, RZ, 0xc0, !PT ;  /* 0x00000080c1ff7812 */ /* 0x000fe4000786c0ff */
[----:B------:R-:W-:-:S02]  /*19d0*/  LEA.HI.X.SX32 R173, R173, R64, 0x1, P1 ;  /* 0x00000040adad7211 */ /* 0x000fc400008f0eff */
[----:B------:R-:W-:Y:S02]  /*19e0*/  LEA.HI.X.SX32 R175, R175, R64, 0x1, P2 ;  /* 0x00000040afaf7211 */ /* 0x000fe400010f0eff */
[-C--:B------:R-:W-:Y:S02]  /*19f0*/  LEA.HI.X.SX32 R108, R108, R51.reuse, 0x1, P5 ;  /* 0x000000336c6c7211 */ /* 0x080fe400028f0eff */
[----:B------:R-:W-:Y:S02]  /*1a00*/  LEA.HI.X.SX32 R113, R54, R51, 0x1, P4 ;  /* 0x0000003336717211 */ /* 0x000fe400020f0eff */
[-C--:B------:R-:W-:Y:S02]  /*1a10*/  IADD3 R180, P1, PT, R179, R192.reuse, RZ ;  /* 0x000000c0b3b47210 */ /* 0x080fe40007f3e0ff */
[----:B------:R-:W-:Y:S02]  /*1a20*/  IADD3 R182, P2, PT, R181, R192, RZ ;  /* 0x000000c0b5b67210 */ /* 0x000fe40007f5e0ff */
[----:B------:R-:W-:-:S02]  /*1a30*/  IADD3 R116, P5, PT, R56, R49, RZ ;  /* 0x0000003138747210 */ /* 0x000fc40007fbe0ff */
[----:B------:R-:W-:Y:S02]  /*1a40*/  IADD3 R122, P4, PT, R62, R49, RZ ;  /* 0x000000313e7a7210 */ /* 0x000fe40007f9e0ff */
[----:B------:R-:W-:Y:S02]  /*1a50*/  SEL R204, RZ, 0x90, !P3 ;  /* 0x00000090ffcc7807 */ /* 0x000fe40005800000 */
[-C--:B------:R-:W-:Y:S02]  /*1a60*/  LEA.HI.X.SX32 R179, R179, R64.reuse, 0x1, P1 ;  /* 0x00000040b3b37211 */ /* 0x080fe400008f0eff */
[----:B------:R-:W-:Y:S02]  /*1a70*/  LEA.HI.X.SX32 R181, R181, R64, 0x1, P2 ;  /* 0x00000040b5b57211 */ /* 0x000fe400010f0eff */
[-C--:B------:R-:W-:Y:S02]  /*1a80*/  LEA.HI.X.SX32 R115, R56, R51.reuse, 0x1, P5 ;  /* 0x0000003338737211 */ /* 0x080fe400028f0eff */
[----:B------:R-:W-:-:S02]  /*1a90*/  LEA.HI.X.SX32 R121, R62, R51, 0x1, P4 ;  /* 0x000000333e797211 */ /* 0x000fc400020f0eff */
[-C--:B------:R-:W-:Y:S02]  /*1aa0*/  IADD3 R186, P1, PT, R185, R192.reuse, RZ ;  /* 0x000000c0b9ba7210 */ /* 0x080fe40007f3e0ff */
[-C--:B------:R-:W-:Y:S02]  /*1ab0*/  IADD3 R188, P2, PT, R187, R192.reuse, RZ ;  /* 0x000000c0bbbc7210 */ /* 0x080fe40007f5e0ff */
[----:B------:R-:W-:Y:S02]  /*1ac0*/  IADD3 R124, P5, PT, R123, R49, RZ ;  /* 0x000000317b7c7210 */ /* 0x000fe40007fbe0ff */
[----:B------:R-:W-:Y:S02]  /*1ad0*/  IADD3 R192, P4, PT, R191, R192, RZ ;  /* 0x000000c0bfc07210 */ /* 0x000fe40007f9e0ff */
[----:B------:R-:W-:Y:S02]  /*1ae0*/  LOP3.LUT R204, R204, 0x7f, R193, 0x78, !PT ;  /* 0x0000007fcccc7812 */ /* 0x000fe400078e78c1 */
[----:B------:R-:W-:-:S02]  /*1af0*/  LEA.HI.X.SX32 R185, R185, R64, 0x1, P1 ;  /* 0x00000040b9b97211 */ /* 0x000fc400008f0eff */
[-C--:B------:R-:W-:Y:S02]  /*1b00*/  LEA.HI.X.SX32 R187, R187, R64.reuse, 0x1, P2 ;  /* 0x00000040bbbb7211 */ /* 0x080fe400010f0eff */
[----:B------:R-:W-:Y:S02]  /*1b10*/  LEA.HI.X.SX32 R123, R123, R51, 0x1, P5 ;  /* 0x000000337b7b7211 */ /* 0x000fe400028f0eff */
[----:B------:R-:W-:Y:S02]  /*1b20*/  LEA.HI.X.SX32 R191, R191, R64, 0x1, P4 ;  /* 0x00000040bfbf7211 */ /* 0x000fe400020f0eff */
[C---:B------:R-:W-:Y:S02]  /*1b30*/  LOP3.LUT P1, RZ, R193.reuse, 0x7, RZ, 0xc0, !PT ;  /* 0x00000007c1ff7812 */ /* 0x040fe4000782c0ff */
[----:B------:R-:W-:Y:S02]  /*1b40*/  LOP3.LUT P2, RZ, R193, 0x3, RZ, 0xc0, !PT ;  /* 0x00000003c1ff7812 */ /* 0x000fe4000784c0ff */
[----:B0123--:R-:W-:-:S11]  /*1b50*/  LOP3.LUT R203, R204, 0x20, RZ, 0x3c, !PT ;  /* 0x00000020cccb7812 */ /* 0x00ffd600078e3cff */
.L_x_1:
[----:B------:R-:W-:Y:S02]  /*1b60*/  USHF.R.S32.HI UR9, URZ, 0x1f, UR4 ;  /* 0x0000001fff097899 */ /* 0x000fe40008011404 */
[----:B------:R-:W-:Y:S02]  /*1b70*/  IADD3 R54, P3, PT, R0, UR4, RZ ;  /* 0x0000000400367c10 */ /* 0x000fe4000ff7e0ff */
[----:B------:R-:W-:Y:S02]  /*1b80*/  IADD3 R52, P4, PT, R2, UR4, RZ ;  /* 0x0000000402347c10 */ /* 0x000fe4000ff9e0ff */
[----:B------:R-:W-:Y:S02]  /*1b90*/  IADD3.X R55, PT, PT, R4, UR9, RZ, P3, !PT ;  /* 0x0000000904377c10 */ /* 0x000fe40009ffe4ff */
[----:B------:R-:W-:Y:S02]  /*1ba0*/  IADD3 R50, P3, PT, R3, UR4, RZ ;  /* 0x0000000403327c10 */ /* 0x000fe4000ff7e0ff */
[----:B------:R-:W-:Y:S01]  /*1bb0*/  IADD3.X R53, PT, PT, R5, UR9, RZ, P4, !PT ;  /* 0x0000000905357c10 */ /* 0x000fe2000a7fe4ff */
[----:B------:R0:W2:Y:S01]  /*1bc0*/  LDG.E.U8 R63, desc[UR12][R54.64] ;  /* 0x0000000c363f7981 */ /* 0x0000a2000c1e1100 */
[----:B------:R-:W-:-:S02]  /*1bd0*/  IADD3.X R51, PT, PT, R6, UR9, RZ, P3, !PT ;  /* 0x0000000906337c10 */ /* 0x000fc40009ffe4ff */
[----:B------:R-:W-:Y:S01]  /*1be0*/  IADD3 R48, P4, PT, R7, UR4, RZ ;  /* 0x0000000407307c10 */ /* 0x000fe2000ff9e0ff */
[----:B------:R1:W3:Y:S01]  /*1bf0*/  LDG.E.U8 R62, desc[UR12][R52.64] ;  /* 0x0000000c343e7981 */ /* 0x0002e2000c1e1100 */
[----:B------:R-:W-:Y:S02]  /*1c00*/  IADD3 R60, P3, PT, R8, UR4, RZ ;  /* 0x00000004083c7c10 */ /* 0x000fe4000ff7e0ff */
[----:B------:R-:W-:Y:S01]  /*1c10*/  IADD3.X R49, PT, PT, R10, UR9, RZ, P4, !PT ;  /* 0x000000090a317c10 */ /* 0x000fe2000a7fe4ff */
[----:B------:R4:W5:Y:S01]  /*1c20*/  LDG.E.U8 R64, desc[UR12][R50.64] ;  /* 0x0000000c32407981 */ /* 0x000962000c1e1100 */
[----:B------:R-:W-:Y:S02]  /*1c30*/  IADD3.X R61, PT, PT, R11, UR9, RZ, P3, !PT ;  /* 0x000000090b3d7c10 */ /* 0x000fe40009ffe4ff */
[----:B------:R-:W-:Y:S01]  /*1c40*/  IADD3 R58, P4, PT, R9, UR4, RZ ;  /* 0x00000004093a7c10 */ /* 0x000fe2000ff9e0ff */
[----:B------:R4:W3:Y:S01]  /*1c50*/  LDG.E.U8 R65, desc[UR12][R48.64] ;  /* 0x0000000c30417981 */ /* 0x0008e2000c1e1100 */
[----:B------:R-:W-:-:S02]  /*1c60*/  IADD3 R56, P3, PT, R13, UR4, RZ ;  /* 0x000000040d387c10 */ /* 0x000fc4000ff7e0ff */
[----:B------:R-:W-:Y:S01]  /*1c70*/  IADD3.X R59, PT, PT, R12, UR9, RZ, P4, !PT ;  /* 0x000000090c3b7c10 */ /* 0x000fe2000a7fe4ff */
[----:B------:R4:W3:Y:S01]  /*1c80*/  LDG.E.U8 R67, desc[UR12][R60.64] ;  /* 0x0000000c3c437981 */ /* 0x0008e2000c1e1100 */
[----:B------:R-:W-:Y:S02]  /*1c90*/  IADD3.X R57, PT, PT, R16, UR9, RZ, P3, !PT ;  /* 0x0000000910397c10 */ /* 0x000fe40009ffe4ff */
[----:B0-----:R-:W-:Y:S01]  /*1ca0*/  IADD3 R54, P4, PT, R14, UR4, RZ ;  /* 0x000000040e367c10 */ /* 0x001fe2000ff9e0ff */
[----:B------:R0:W5:Y:S01]  /*1cb0*/  LDG.E.U8 R66, desc[UR12][R58.64] ;  /* 0x0000000c3a427981 */ /* 0x000162000c1e1100 */
[----:B-1----:R-:W-:Y:S02]  /*1cc0*/  IADD3 R52, P3, PT, R15, UR4, RZ ;  /* 0x000000040f347c10 */ /* 0x002fe4000ff7e0ff */
[----:B------:R-:W-:Y:S01]  /*1cd0*/  IADD3.X R55, PT, PT, R17, UR9, RZ, P4, !PT ;  /* 0x0000000911377c10 */ /* 0x000fe2000a7fe4ff */
[----:B------:R1:W5:Y:S01]  /*1ce0*/  LDG.E.U8 R68, desc[UR12][R56.64] ;  /* 0x0000000c38447981 */ /* 0x000362000c1e1100 */
[----:B------:R-:W-:-:S02]  /*1cf0*/  IADD3.X R53, PT, PT, R18, UR9, RZ, P3, !PT ;  /* 0x0000000912357c10 */ /* 0x000fc40009ffe4ff */
[----:B----4-:R-:W-:Y:S01]  /*1d00*/  IADD3 R50, P4, PT, R19, UR4, RZ ;  /* 0x0000000413327c10 */ /* 0x010fe2000ff9e0ff */
[----:B------:R4:W5:Y:S01]  /*1d10*/  LDG.E.U8 R88, desc[UR12][R54.64] ;  /* 0x0000000c36587981 */ /* 0x000962000c1e1100 */
[----:B------:R-:W-:Y:S02]  /*1d20*/  IADD3 R48, P3, PT, R20, UR4, RZ ;  /* 0x0000000414307c10 */ /* 0x000fe4000ff7e0ff */
[----:B------:R-:W-:Y:S01]  /*1d30*/  IADD3.X R51, PT, PT, R22, UR9, RZ, P4, !PT ;  /* 0x0000000916337c10 */ /* 0x000fe2000a7fe4ff */
[----:B------:R1:W5:Y:S01]  /*1d40*/  LDG.E.U8 R69, desc[UR12][R52.64] ;  /* 0x0000000c34457981 */ /* 0x000362000c1e1100 */
[----:B------:R-:W-:Y:S02]  /*1d50*/  IADD3.X R49, PT, PT, R23, UR9, RZ, P3, !PT ;  /* 0x0000000917317c10 */ /* 0x000fe40009ffe4ff */
[----:B------:R-:W-:Y:S01]  /*1d60*/  IADD3 R60, P4, PT, R21, UR4, RZ ;  /* 0x00000004153c7c10 */ /* 0x000fe2000ff9e0ff */
[----:B------:R4:W5:Y:S01]  /*1d70*/  LDG.E.U8 R70, desc[UR12][R50.64] ;  /* 0x0000000c32467981 */ /* 0x000962000c1e1100 */
[----:B0-----:R-:W-:-:S02]  /*1d80*/  IADD3 R58, P3, PT, R25, UR4, RZ ;  /* 0x00000004193a7c10 */ /* 0x001fc4000ff7e0ff */
[----:B------:R-:W-:Y:S01]  /*1d90*/  IADD3.X R61, PT, PT, R24, UR9, RZ, P4, !PT ;  /* 0x00000009183d7c10 */ /* 0x000fe2000a7fe4ff */
[----:B------:R0:W5:Y:S01]  /*1da0*/  LDG.E.U8 R71, desc[UR12][R48.64] ;  /* 0x0000000c30477981 */ /* 0x000162000c1e1100 */
[----:B------:R-:W-:Y:S02]  /*1db0*/  IADD3.X R59, PT, PT, R29, UR9, RZ, P3, !PT ;  /* 0x000000091d3b7c10 */ /* 0x000fe40009ffe4ff */
[----:B-1----:R-:W-:Y:S01]  /*1dc0*/  IADD3 R56, P4, PT, R26, UR4, RZ ;  /* 0x000000041a387c10 */ /* 0x002fe2000ff9e0ff */
[----:B------:R1:W5:Y:S01]  /*1dd0*/  LDG.E.U8 R89, desc[UR12][R60.64] ;  /* 0x0000000c3c597981 */ /* 0x000362000c1e1100 */
[----:B----4-:R-:W-:Y:S02]  /*1de0*/  IADD3 R54, P3, PT, R27, UR4, RZ ;  /* 0x000000041b367c10 */ /* 0x010fe4000ff7e0ff */
[----:B------:R-:W-:Y:S01]  /*1df0*/  IADD3.X R57, PT, PT, R30, UR9, RZ, P4, !PT ;  /* 0x000000091e397c10 */ /* 0x000fe2000a7fe4ff */
[----:B------:R4:W5:Y:S01]  /*1e00*/  LDG.E.U8 R91, desc[UR12][R58.64] ;  /* 0x0000000c3a5b7981 */ /* 0x000962000c1e1100 */
[----:B------:R-:W-:-:S02]  /*1e10*/  IADD3.X R55, PT, PT, R31, UR9, RZ, P3, !PT ;  /* 0x000000091f377c10 */ /* 0x000fc40009ffe4ff */
[----:B------:R-:W-:Y:S01]  /*1e20*/  IADD3 R52, P4, PT, R28, UR4, RZ ;  /* 0x000000041c347c10 */ /* 0x000fe2000ff9e0ff */
[----:B------:R4:W5:Y:S01]  /*1e30*/  LDG.E.U8 R90, desc[UR12][R56.64] ;  /* 0x0000000c385a7981 */ /* 0x000962000c1e1100 */
[----:B------:R-:W-:Y:S02]  /*1e40*/  IADD3 R50, P3, PT, R33, UR4, RZ ;  /* 0x0000000421327c10 */ /* 0x000fe4000ff7e0ff */
[----:B------:R-:W-:Y:S01]  /*1e50*/  IADD3.X R53, PT, PT, R32, UR9, RZ, P4, !PT ;  /* 0x0000000920357c10 */ /* 0x000fe2000a7fe4ff */
[----:B------:R4:W5:Y:S01]  /*1e60*/  LDG.E.U8 R92, desc[UR12][R54.64] ;  /* 0x0000000c365c7981 */ /* 0x000962000c1e1100 */
[----:B------:R-:W-:Y:S02]  /*1e70*/  IADD3.X R51, PT, PT, R37, UR9, RZ, P3, !PT ;  /* 0x0000000925337c10 */ /* 0x000fe40009ffe4ff */
[----:B0-----:R-:W-:Y:S01]  /*1e80*/  IADD3 R48, P4, PT, R34, UR4, RZ ;  /* 0x0000000422307c10 */ /* 0x001fe2000ff9e0ff */
[----:B------:R0:W5:Y:S01]  /*1e90*/  LDG.E.U8 R93, desc[UR12][R52.64] ;  /* 0x0000000c345d7981 */ /* 0x000162000c1e1100 */
[----:B-1----:R-:W-:-:S02]  /*1ea0*/  IADD3 R60, P3, PT, R35, UR4, RZ ;  /* 0x00000004233c7c10 */ /* 0x002fc4000ff7e0ff */
[----:B------:R-:W-:Y:S01]  /*1eb0*/  IADD3.X R49, PT, PT, R38, UR9, RZ, P4, !PT ;  /* 0x0000000926317c10 */ /* 0x000fe2000a7fe4ff */
[----:B------:R1:W5:Y:S01]  /*1ec0*/  LDG.E.U8 R95, desc[UR12][R50.64] ;  /* 0x0000000c325f7981 */ /* 0x000362000c1e1100 */
[----:B------:R-:W-:Y:S02]  /*1ed0*/  IADD3.X R61, PT, PT, R39, UR9, RZ, P3, !PT ;  /* 0x00000009273d7c10 */ /* 0x000fe40009ffe4ff */
[----:B----4-:R-:W-:Y:S01]  /*1ee0*/  IADD3 R58, P4, PT, R41, UR4, RZ ;  /* 0x00000004293a7c10 */ /* 0x010fe2000ff9e0ff */
[----:B------:R4:W5:Y:S01]  /*1ef0*/  LDG.E.U8 R94, desc[UR12][R48.64] ;  /* 0x0000000c305e7981 */ /* 0x000962000c1e1100 */
[----:B------:R-:W-:Y:S02]  /*1f00*/  IADD3 R56, P3, PT, R42, UR4, RZ ;  /* 0x000000042a387c10 */ /* 0x000fe4000ff7e0ff */
[----:B------:R-:W-:Y:S01]  /*1f10*/  IADD3.X R59, PT, PT, R45, UR9, RZ, P4, !PT ;  /* 0x000000092d3b7c10 */ /* 0x000fe2000a7fe4ff */
[----:B------:R1:W5:Y:S01]  /*1f20*/  LDG.E.U8 R96, desc[UR12][R60.64] ;  /* 0x0000000c3c607981 */ /* 0x000362000c1e1100 */
[----:B------:R-:W-:-:S02]  /*1f30*/  IADD3.X R57, PT, PT, R46, UR9, RZ, P3, !PT ;  /* 0x000000092e397c10 */ /* 0x000fc40009ffe4ff */
[----:B------:R-:W-:Y:S01]  /*1f40*/  IADD3 R54, P4, PT, R43, UR4, RZ ;  /* 0x000000042b367c10 */ /* 0x000fe2000ff9e0ff */
[----:B------:R4:W5:Y:S01]  /*1f50*/  LDG.E.U8 R99, desc[UR12][R58.64] ;  /* 0x0000000c3a637981 */ /* 0x000962000c1e1100 */
[----:B0-----:R-:W-:Y:S02]  /*1f60*/  IADD3 R52, P3, PT, R109, UR4, RZ ;  /* 0x000000046d347c10 */ /* 0x001fe4000ff7e0ff */
[----:B------:R-:W-:Y:S01]  /*1f70*/  IADD3.X R55, PT, PT, R47, UR9, RZ, P4, !PT ;  /* 0x000000092f377c10 */ /* 0x000fe2000a7fe4ff */
[----:B------:R0:W5:Y:S01]  /*1f80*/  LDG.E.U8 R98, desc[UR12][R56.64] ;  /* 0x0000000c38627981 */ /* 0x000162000c1e1100 */
[----:B------:R-:W-:Y:S02]  /*1f90*/  IADD3.X R53, PT, PT, R111, UR9, RZ, P3, !PT ;  /* 0x000000096f357c10 */ /* 0x000fe40009ffe4ff */
[----:B-1----:R-:W-:Y:S01]  /*1fa0*/  IADD3 R50, P4, PT, R118, UR4, RZ ;  /* 0x0000000476327c10 */ /* 0x002fe2000ff9e0ff */
[----:B------:R1:W5:Y:S01]  /*1fb0*/  LDG.E.U8 R100, desc[UR12][R54.64] ;  /* 0x0000000c36647981 */ /* 0x000362000c1e1100 */
[----:B----4-:R-:W-:-:S02]  /*1fc0*/  IADD3 R48, P3, PT, R110, UR4, RZ ;  /* 0x000000046e307c10 */ /* 0x010fc4000ff7e0ff */
[----:B------:R-:W-:Y:S01]  /*1fd0*/  IADD3.X R51, PT, PT, R117, UR9, RZ, P4, !PT ;  /* 0x0000000975337c10 */ /* 0x000fe2000a7fe4ff */
[----:B------:R4:W5:Y:S01]  /*1fe0*/  LDG.E.U8 R101, desc[UR12][R52.64] ;  /* 0x0000000c34657981 */ /* 0x000962000c1e1100 */
[----:B------:R-:W-:Y:S02]  /*1ff0*/  IADD3.X R49, PT, PT, R112, UR9, RZ, P3, !PT ;  /* 0x0000000970317c10 */ /* 0x000fe40009ffe4ff */
[----:B------:R-:W-:Y:S01]  /*2000*/  IADD3 R60, P4, PT, R114, UR4, RZ ;  /* 0x00000004723c7c10 */ /* 0x000fe2000ff9e0ff */
[----:B------:R4:W5:Y:S01]  /*2010*/  LDG.E.U8 R103, desc[UR12][R50.64] ;  /* 0x0000000c32677981 */ /* 0x000962000c1e1100 */
[----:B------:R-:W-:Y:S02]  /*2020*/  IADD3 R58, P3, PT, R120, UR4, RZ ;  /* 0x00000004783a7c10 */ /* 0x000fe4000ff7e0ff */
[----:B------:R-:W-:Y:S01]  /*2030*/  IADD3.X R61, PT, PT, R113, UR9, RZ, P4, !PT ;  /* 0x00000009713d7c10 */ /* 0x000fe2000a7fe4ff */
[----:B------:R4:W5:Y:S01]  /*2040*/  LDG.E.U8 R104, desc[UR12][R48.64] ;  /* 0x0000000c30687981 */ /* 0x000962000c1e1100 */
[----:B------:R-:W-:-:S02]  /*2050*/  IADD3.X R59, PT, PT, R119, UR9, RZ, P3, !PT ;  /* 0x00000009773b7c10 */ /* 0x000fc40009ffe4ff */
[----:B0-----:R-:W-:Y:S01]  /*2060*/  IADD3 R56, P4, PT, R122, UR4, RZ ;  /* 0x000000047a387c10 */ /* 0x001fe2000ff9e0ff */
[----:B------:R-:W5:Y:S01]  /*2070*/  LDG.E.U8 R60, desc[UR12][R60.64] ;  /* 0x0000000c3c3c7981 */ /* 0x000f62000c1e1100 */
[----:B-1----:R-:W-:Y:S02]  /*2080*/  IADD3 R54, P3, PT, R36, UR4, RZ ;  /* 0x0000000424367c10 */ /* 0x002fe4000ff7e0ff */
[----:B------:R-:W-:Y:S01]  /*2090*/  IADD3.X R57, PT, PT, R121, UR9, RZ, P4, !PT ;  /* 0x0000000979397c10 */ /* 0x000fe2000a7fe4ff */
[----:B------:R-:W5:Y:S01]  /*20a0*/  LDG.E.U8 R58, desc[UR12][R58.64] ;  /* 0x0000000c3a3a7981 */ /* 0x000f62000c1e1100 */
[----:B------:R-:W-:Y:S02]  /*20b0*/  IADD3.X R55, PT, PT, R40, UR9, RZ, P3, !PT ;  /* 0x0000000928377c10 */ /* 0x000fe40009ffe4ff */
[----:B----4-:R-:W-:Y:S01]  /*20c0*/  IADD3 R52, P4, PT, R44, UR4, RZ ;  /* 0x000000042c347c10 */ /* 0x010fe2000ff9e0ff */
[----:B------:R-:W4:Y:S01]  /*20d0*/  LDG.E.U8 R56, desc[UR12][R56.64] ;  /* 0x0000000c38387981 */ /* 0x000f22000c1e1100 */
[----:B------:R-:W-:-:S02]  /*20e0*/  IADD3 R50, P5, PT, R116, UR4, RZ ;  /* 0x0000000474327c10 */ /* 0x000fc4000ffbe0ff */
[----:B------:R-:W-:Y:S01]  /*20f0*/  IADD3 R48, P3, PT, R124, UR4, RZ ;  /* 0x000000047c307c10 */ /* 0x000fe2000ff7e0ff */
[----:B------:R0:W4:Y:S01]  /*2100*/  LDG.E.U8 R97, desc[UR12][R54.64] ;  /* 0x0000000c36617981 */ /* 0x000122000c1e1100 */
[----:B------:R-:W-:Y:S02]  /*2110*/  IADD3.X R53, PT, PT, R108, UR9, RZ, P4, !PT ;  /* 0x000000096c357c10 */ /* 0x000fe4000a7fe4ff */
[----:B------:R-:W-:Y:S02]  /*2120*/  IADD3.X R51, PT, PT, R115, UR9, RZ, P5, !PT ;  /* 0x0000000973337c10 */ /* 0x000fe4000affe4ff */
[----:B------:R-:W-:Y:S01]  /*2130*/  IADD3.X R49, PT, PT, R123, UR9, RZ, P3, !PT ;  /* 0x000000097b317c10 */ /* 0x000fe20009ffe4ff */
[----:B------:R-:W4:Y:S04]  /*2140*/  LDG.E.U8 R102, desc[UR12][R52.64] ;  /* 0x0000000c34667981 */ /* 0x000f28000c1e1100 */
[----:B------:R1:W4:Y:S04]  /*2150*/  LDG.E.U8 R50, desc[UR12][R50.64] ;  /* 0x0000000c32327981 */ /* 0x000328000c1e1100 */
[----:B------:R1:W4:Y:S01]  /*2160*/  LDG.E.U8 R48, desc[UR12][R48.64] ;  /* 0x0000000c30307981 */ /* 0x000322000c1e1100 */
[----:B------:R-:W-:Y:S01]  /*2170*/  BAR.SYNC.DEFER_BLOCKING 0x0 ;  /* 0x0000000000007b1d */ /* 0x000fe20000010000 */
[----:B------:R-:W-:-:S04]  /*2180*/  LOP3.LUT P3, RZ, R193, 0x80, RZ, 0xc0, !PT ;  /* 0x00000080c1ff7812 */ /* 0x000fc8000786c0ff */
[----:B0-----:R-:W-:-:S04]  /*2190*/  SEL R54, RZ, 0x90, !P3 ;  /* 0x00000090ff367807 */ /* 0x001fc80005800000 */
[----:B------:R-:W-:-:S04]  /*21a0*/  LOP3.LUT R54, R54, 0x7f, R193, 0x78, !PT ;  /* 0x0000007f36367812 */ /* 0x000fc800078e78c1 */
[C---:B-1----:R-:W-:Y:S02]  /*21b0*/  LOP3.LUT R51, R54.reuse, 0x40, RZ, 0x3c, !PT ;  /* 0x0000004036337812 */ /* 0x042fe400078e3cff */
[----:B------:R-:W-:Y:S01]  /*21c0*/  LOP3.LUT R49, R54, 0x60, RZ, 0x3c, !PT ;  /* 0x0000006036317812 */ /* 0x000fe200078e3cff */
[----:B--2---:R-:W-:Y:S04]  /*21d0*/  STS.U8 [R204+UR7+0x2000], R63 ;  /* 0x0020003fcc007988 */ /* 0x004fe80008000007 */
[----:B---3--:R-:W-:Y:S04]  /*21e0*/  STS.U8 [R204+UR7+0x2400], R67 ;  /* 0x00240043cc007988 */ /* 0x008fe80008000007 */
[----:B-----5:R-:W-:Y:S04]  /*21f0*/  STS.U8 [R204+UR7+0x2800], R69 ;  /* 0x00280045cc007988 */ /* 0x020fe80008000007 */
[----:B------:R-:W-:Y:S04]  /*2200*/  STS.U8 [R204+UR7+0x2c00], R91 ;  /* 0x002c005bcc007988 */ /* 0x000fe80008000007 */
        /* <DEDUP_REMOVED lines=19> */
[----:B----4-:R-:W-:Y:S04]  /*2340*/  STS.U8 [R51+UR7+0x3e00], R56 ;  /* 0x003e003833007988 */ /* 0x010fe80008000007 */
[----:B------:R-:W-:Y:S04]  /*2350*/  STS.U8 [R49+UR7+0x2300], R65 ;  /* 0x0023004131007988 */ /* 0x000fe80008000007 */
[----:B------:R-:W-:Y:S04]  /*2360*/  STS.U8 [R49+UR7+0x2700], R88 ;  /* 0x0027005831007988 */ /* 0x000fe80008000007 */
[----:B------:R-:W-:Y:S04]  /*2370*/  STS.U8 [R49+UR7+0x2b00], R89 ;  /* 0x002b005931007988 */ /* 0x000fe80008000007 */
[----:B------:R-:W-:Y:S04]  /*2380*/  STS.U8 [R49+UR7+0x2f00], R93 ;  /* 0x002f005d31007988 */ /* 0x000fe80008000007 */
[----:B------:R-:W-:Y:S04]  /*2390*/  STS.U8 [R49+UR7+0x3300], R97 ;  /* 0x0033006131007988 */ /* 0x000fe80008000007 */
[----:B------:R-:W-:Y:S04]  /*23a0*/  STS.U8 [R49+UR7+0x3700], R102 ;  /* 0x0037006631007988 */ /* 0x000fe80008000007 */
[----:B------:R-:W-:Y:S04]  /*23b0*/  STS.U8 [R49+UR7+0x3b00], R50 ;  /* 0x003b003231007988 */ /* 0x000fe80008000007 */
[----:B------:R-:W-:Y:S01]  /*23c0*/  STS.U8 [R49+UR7+0x3f00], R48 ;  /* 0x003f003031007988 */ /* 0x000fe20008000007 */
[----:B------:R-:W-:Y:S06]  /*23d0*/  BAR.SYNC.DEFER_BLOCKING 0x0 ;  /* 0x0000000000007b1d */ /* 0x000fec0000010000 */
[----:B------:R-:W0:Y:S04]  /*23e0*/  LDSM.16.M88.4 R104, [R202+UR7+0x2000] ;  /* 0x00200007ca68783b */ /* 0x000e280008000200 */
[----:B------:R-:W1:Y:S04]  /*23f0*/  LDSM.16.MT88.4 R68, [R200+UR7] ;  /* 0x00000007c844783b */ /* 0x000e680008004200 */
[----:B------:R-:W2:Y:S04]  /*2400*/  LDSM.16.MT88.4 R60, [R200+UR7+0x400] ;  /* 0x00040007c83c783b */ /* 0x000ea80008004200 */
[----:B------:R-:W3:Y:S04]  /*2410*/  LDSM.16.MT88.4 R52, [R199+UR7] ;  /* 0x00000007c734783b */ /* 0x000ee80008004200 */
[----:B------:R-:W4:Y:S04]  /*2420*/  LDSM.16.MT88.4 R56, [R199+UR7+0x400] ;  /* 0x00040007c738783b */ /* 0x000f280008004200 */
[----:B------:R-:W5:Y:S04]  /*2430*/  LDSM.16.MT88.4 R88, [R200+UR7+0x800] ;  /* 0x00080007c858783b */ /* 0x000f680008004200 */
[----:B------:R-:W5:Y:S04]  /*2440*/  LDSM.16.MT88.4 R92, [R200+UR7+0xc00] ;  /* 0x000c0007c85c783b */ /* 0x000f680008004200 */
[----:B------:R-:W5:Y:S01]  /*2450*/  LDSM.16.MT88.4 R96, [R199+UR7+0x800] ;  /* 0x00080007c760783b */ /* 0x000f620008004200 */
[----:B0-----:R-:W-:-:S02]  /*2460*/  F2FP.F16.E4M3.UNPACK_B R100, R104 ;  /* 0x00000068ff64723e */ /* 0x001fc400020006ff */
[----:B------:R-:W-:Y:S01]  /*2470*/  F2FP.F16.E4M3.UNPACK_B R101, R105 ;  /* 0x00000069ff65723e */ /* 0x000fe200020006ff */
[----:B-1----:R-:W-:Y:S02]  /*2480*/  IMAD.MOV.U32 R64, RZ, RZ, R68 ;  /* 0x000000ffff407224 */ /* 0x002fe400078e0044 */
[----:B------:R-:W-:Y:S02]  /*2490*/  IMAD.MOV.U32 R65, RZ, RZ, R70 ;  /* 0x000000ffff417224 */ /* 0x000fe400078e0046 */
[----:B--2---:R-:W-:Y:S02]  /*24a0*/  IMAD.MOV.U32 R66, RZ, RZ, R60 ;  /* 0x000000ffff427224 */ /* 0x004fe400078e003c */
[----:B------:R-:W-:Y:S02]  /*24b0*/  IMAD.MOV.U32 R67, RZ, RZ, R62 ;  /* 0x000000ffff437224 */ /* 0x000fe400078e003e */
[----:B---3--:R-:W-:Y:S02]  /*24c0*/  IMAD.MOV.U32 R48, RZ, RZ, R52 ;  /* 0x000000ffff307224 */ /* 0x008fe400078e0034 */
[----:B------:R-:W-:-:S02]  /*24d0*/  IMAD.MOV.U32 R49, RZ, RZ, R54 ;  /* 0x000000ffff317224 */ /* 0x000fc400078e0036 */
[----:B----4-:R-:W-:Y:S02]  /*24e0*/  IMAD.MOV.U32 R50, RZ, RZ, R56 ;  /* 0x000000ffff327224 */ /* 0x010fe400078e0038 */
[----:B------:R-:W-:Y:S01]  /*24f0*/  IMAD.MOV.U32 R51, RZ, RZ, R58 ;  /* 0x000000ffff337224 */ /* 0x000fe200078e003a */
[-C--:B------:R-:W-:Y:S08]  /*2500*/  HMMA.16816.F32 R64, R64, R100.reuse, RZ ;  /* 0x000000644040723c */ /* 0x080ff000000018ff */
[----:B------:R-:W-:Y:S01]  /*2510*/  HMMA.16816.F32 R48, R48, R100, RZ ;  /* 0x000000643030723c */ /* 0x000fe200000018ff */
[----:B------:R-:W0:Y:S01]  /*2520*/  LDSM.16.MT88.4 R100, [R199+UR7+0xc00] ;  /* 0x000c0007c764783b */ /* 0x000e220008004200 */
[----:B------:R-:W-:Y:S01]  /*2530*/  IMAD.MOV.U32 R68, RZ, RZ, R69 ;  /* 0x000000ffff447224 */ /* 0x000fe200078e0045 */
[----:B------:R-:W-:Y:S01]  /*2540*/  F2FP.F16.E4M3.UNPACK_B R104, R104.H1 ;  /* 0x00000068ff68723e */ /* 0x000fe200030006ff */
[----:B------:R-:W-:Y:S01]  /*2550*/  IMAD.MOV.U32 R69, RZ, RZ, R71 ;  /* 0x000000ffff457224 */ /* 0x000fe200078e0047 */
[----:B------:R-:W-:Y:S01]  /*2560*/  F2FP.F16.E4M3.UNPACK_B R105, R105.H1 ;  /* 0x00000069ff69723e */ /* 0x000fe200030006ff */
[----:B------:R-:W-:-:S02]  /*2570*/  IMAD.MOV.U32 R70, RZ, RZ, R61 ;  /* 0x000000ffff467224 */ /* 0x000fc400078e003d */
[----:B------:R-:W-:Y:S02]  /*2580*/  IMAD.MOV.U32 R71, RZ, RZ, R63 ;  /* 0x000000ffff477224 */ /* 0x000fe400078e003f */
[----:B------:R-:W-:Y:S01]  /*2590*/  IMAD.MOV.U32 R52, RZ, RZ, R53 ;  /* 0x000000ffff347224 */ /* 0x000fe200078e0035 */
[----:B------:R-:W-:Y:S01]  /*25a0*/  F2FP.F16.E4M3.UNPACK_B R152, R106 ;  /* 0x0000006aff98723e */ /* 0x000fe200020006ff */
[----:B------:R-:W-:Y:S01]  /*25b0*/  IMAD.MOV.U32 R53, RZ, RZ, R55 ;  /* 0x000000ffff357224 */ /* 0x000fe200078e0037 */
[----:B------:R-:W-:Y:S01]  /*25c0*/  F2FP.F16.E4M3.UNPACK_B R153, R107 ;  /* 0x0000006bff99723e */ /* 0x000fe200020006ff */
[----:B------:R-:W-:Y:S01]  /*25d0*/  IMAD.MOV.U32 R54, RZ, RZ, R57 ;  /* 0x000000ffff367224 */ /* 0x000fe200078e0039 */
[----:B------:R-:W-:Y:S01]  /*25e0*/  HMMA.16816.F32 R64, R68, R104, R64 ;  /* 0x000000684440723c */ /* 0x000fe20000001840 */
[----:B------:R-:W-:Y:S01]  /*25f0*/  IMAD.MOV.U32 R55, RZ, RZ, R59 ;  /* 0x000000ffff377224 */ /* 0x000fe200078e003b */
[----:B------:R-:W-:Y:S01]  /*2600*/  LDSM.16.MT88.4 R60, [R200+UR7+0x1400] ;  /* 0x00140007c83c783b */ /* 0x000fe20008004200 */
[----:B-----5:R-:W-:-:S02]  /*2610*/  IMAD.MOV.U32 R68, RZ, RZ, R88 ;  /* 0x000000ffff447224 */ /* 0x020fc400078e0058 */
[----:B------:R-:W-:Y:S01]  /*2620*/  IMAD.MOV.U32 R69, RZ, RZ, R90 ;  /* 0x000000ffff457224 */ /* 0x000fe200078e005a */
[----:B------:R-:W-:Y:S02]  /*2630*/  LDSM.16.MT88.4 R56, [R200+UR7+0x1000] ;  /* 0x00100007c838783b */ /* 0x000fe40008004200 */
[----:B------:R-:W-:Y:S01]  /*2640*/  HMMA.16816.F32 R48, R52, R104, R48 ;  /* 0x000000683430723c */ /* 0x000fe20000001830 */
[----:B------:R-:W-:Y:S01]  /*2650*/  IMAD.MOV.U32 R70, RZ, RZ, R92 ;  /* 0x000000ffff467224 */ /* 0x000fe200078e005c */
[----:B------:R-:W1:Y:S01]  /*2660*/  LDSM.16.M88.4 R52, [R201+UR7+0x2000] ;  /* 0x00200007c934783b */ /* 0x000e620008000200 */
[----:B------:R-:W-:Y:S01]  /*2670*/  IMAD.MOV.U32 R71, RZ, RZ, R94 ;  /* 0x000000ffff477224 */ /* 0x000fe200078e005e */
[----:B------:R-:W-:-:S08]  /*2680*/  F2FP.F16.E4M3.UNPACK_B R142, R106.H1 ;  /* 0x0000006aff8e723e */ /* 0x000fd000030006ff */
[-C--:B------:R-:W-:Y:S01]  /*2690*/  HMMA.16816.F32 R64, R68, R152.reuse, R64 ;  /* 0x000000984440723c */ /* 0x080fe20000001840 */
[----:B------:R-:W-:Y:S02]  /*26a0*/  IMAD.MOV.U32 R68, RZ, RZ, R96 ;  /* 0x000000ffff447224 */ /* 0x000fe400078e0060 */
[----:B------:R-:W-:Y:S02]  /*26b0*/  IMAD.MOV.U32 R69, RZ, RZ, R98 ;  /* 0x000000ffff457224 */ /* 0x000fe400078e0062 */
[----:B0-----:R-:W-:Y:S02]  /*26c0*/  IMAD.MOV.U32 R70, RZ, RZ, R100 ;  /* 0x000000ffff467224 */ /* 0x001fe400078e0064 */
[----:B------:R-:W-:Y:S01]  /*26d0*/  IMAD.MOV.U32 R71, RZ, RZ, R102 ;  /* 0x000000ffff477224 */ /* 0x000fe200078e0066 */
[----:B------:R-:W-:Y:S02]  /*26e0*/  F2FP.F16.E4M3.UNPACK_B R143, R107.H1 ;  /* 0x0000006bff8f723e */ /* 0x000fe400030006ff */
[----:B------:R-:W0:Y:S04]  /*26f0*/  LDSM.16.MT88.4 R104, [R199+UR7+0x1000] ;  /* 0x00100007c768783b */ /* 0x000e280008004200 */
[----:B------:R-:W-:Y:S01]  /*2700*/  HMMA.16816.F32 R68, R68, R152, R48 ;  /* 0x000000984444723c */ /* 0x000fe20000001830 */
[----:B------:R-:W2:Y:S01]  /*2710*/  LDSM.16.MT88.4 R48, [R199+UR7+0x1400] ;  /* 0x00140007c730783b */ /* 0x000ea20008004200 */
[----:B------:R-:W-:-:S02]  /*2720*/  IMAD.MOV.U32 R88, RZ, RZ, R89 ;  /* 0x000000ffff587224 */ /* 0x000fc400078e0059 */
[----:B------:R-:W-:Y:S02]  /*2730*/  IMAD.MOV.U32 R89, RZ, RZ, R91 ;  /* 0x000000ffff597224 */ /* 0x000fe400078e005b */
[----:B------:R-:W-:Y:S02]  /*2740*/  IMAD.MOV.U32 R90, RZ, RZ, R93 ;  /* 0x000000ffff5a7224 */ /* 0x000fe400078e005d */
[----:B------:R-:W-:Y:S02]  /*2750*/  IMAD.MOV.U32 R91, RZ, RZ, R95 ;  /* 0x000000ffff5b7224 */ /* 0x000fe400078e005f */
[----:B------:R-:W-:Y:S01]  /*2760*/  IMAD.MOV.U32 R96, RZ, RZ, R97 ;  /* 0x000000ffff607224 */ /* 0x000fe200078e0061 */
[----:B------:R-:W-:Y:S01]  /*2770*/  LDSM.16.MT88.4 R92, [R199+UR7+0x1800] ;  /* 0x00180007c75c783b */ /* 0x000fe20008004200 */
[----:B------:R-:W-:Y:S02]  /*2780*/  IMAD.MOV.U32 R97, RZ, RZ, R99 ;  /* 0x000000ffff617224 */ /* 0x000fe400078e0063 */
[----:B------:R-:W-:Y:S01]  /*2790*/  IMAD.MOV.U32 R98, RZ, RZ, R101 ;  /* 0x000000ffff627224 */ /* 0x000fe200078e0065 */
[-C--:B------:R-:W-:Y:S01]  /*27a0*/  HMMA.16816.F32 R64, R88, R142.reuse, R64 ;  /* 0x0000008e5840723c */ /* 0x080fe20000001840 */
[----:B------:R-:W-:Y:S01]  /*27b0*/  IMAD.MOV.U32 R99, RZ, RZ, R103 ;  /* 0x000000ffff637224 */ /* 0x000fe200078e0067 */
[----:B------:R-:W3:Y:S06]  /*27c0*/  LDSM.16.MT88.4 R88, [R200+UR7+0x1c00] ;  /* 0x001c0007c858783b */ /* 0x000eec0008004200 */
[----:B------:R-:W-:Y:S01]  /*27d0*/  HMMA.16816.F32 R96, R96, R142, R68 ;  /* 0x0000008e6060723c */ /* 0x000fe20000001844 */
[----:B-1----:R-:W-:Y:S01]  /*27e0*/  F2FP.F16.E4M3.UNPACK_B R142, R52 ;  /* 0x00000034ff8e723e */ /* 0x002fe200020006ff */
[----:B------:R-:W-:Y:S01]  /*27f0*/  IMAD.MOV.U32 R68, RZ, RZ, R56 ;  /* 0x000000ffff447224 */ /* 0x000fe200078e0038 */
[----:B------:R-:W-:Y:S01]  /*2800*/  F2FP.F16.E4M3.UNPACK_B R143, R53 ;  /* 0x00000035ff8f723e */ /* 0x000fe200020006ff */
[----:B------:R-:W-:-:S02]  /*2810*/  IMAD.MOV.U32 R69, RZ, RZ, R58 ;  /* 0x000000ffff457224 */ /* 0x000fc400078e003a */
[----:B------:R-:W-:Y:S02]  /*2820*/  IMAD.MOV.U32 R70, RZ, RZ, R60 ;  /* 0x000000ffff467224 */ /* 0x000fe400078e003c */
[----:B------:R-:W-:Y:S02]  /*2830*/  IMAD.MOV.U32 R71, RZ, RZ, R62 ;  /* 0x000000ffff477224 */ /* 0x000fe400078e003e */
[----:B0-----:R-:W-:-:S05]  /*2840*/  IMAD.MOV.U32 R100, RZ, RZ, R104 ;  /* 0x000000ffff647224 */ /* 0x001fca00078e0068 */
[----:B------:R-:W-:Y:S01]  /*2850*/  HMMA.16816.F32 R64, R68, R142, R64 ;  /* 0x0000008e4440723c */ /* 0x000fe20000001840 */
[----:B------:R-:W0:Y:S01]  /*2860*/  LDSM.16.MT88.4 R68, [R200+UR7+0x1800] ;  /* 0x00180007c844783b */ /* 0x000e220008004200 */
[----:B------:R-:W-:Y:S02]  /*2870*/  IMAD.MOV.U32 R101, RZ, RZ, R106 ;  /* 0x000000ffff657224 */ /* 0x000fe400078e006a */
[----:B--2---:R-:W-:Y:S02]  /*2880*/  IMAD.MOV.U32 R102, RZ, RZ, R48 ;  /* 0x000000ffff667224 */ /* 0x004fe400078e0030 */
[----:B------:R-:W-:-:S07]  /*2890*/  IMAD.MOV.U32 R103, RZ, RZ, R50 ;  /* 0x000000ffff677224 */ /* 0x000fce00078e0032 */
[----:B------:R-:W-:Y:S01]  /*28a0*/  HMMA.16816.F32 R96, R100, R142, R96 ;  /* 0x0000008e6460723c */ /* 0x000fe20000001860 */
[----:B------:R-:W1:Y:S01]  /*28b0*/  LDSM.16.MT88.4 R100, [R199+UR7+0x1c00] ;  /* 0x001c0007c764783b */ /* 0x000e620008004200 */
[----:B------:R-:W-:Y:S01]  /*28c0*/  IMAD.MOV.U32 R56, RZ, RZ, R57 ;  /* 0x000000ffff387224 */ /* 0x000fe200078e0039 */
[----:B------:R-:W-:Y:S01]  /*28d0*/  F2FP.F16.E4M3.UNPACK_B R52, R52.H1 ;  /* 0x00000034ff34723e */ /* 0x000fe200030006ff */
[----:B------:R-:W-:Y:S01]  /*28e0*/  IMAD.MOV.U32 R57, RZ, RZ, R59 ;  /* 0x000000ffff397224 */ /* 0x000fe200078e003b */
[----:B------:R-:W-:Y:S01]  /*28f0*/  F2FP.F16.E4M3.UNPACK_B R53, R53.H1 ;  /* 0x00000035ff35723e */ /* 0x000fe200030006ff */
[----:B------:R-:W-:Y:S02]  /*2900*/  IMAD.MOV.U32 R58, RZ, RZ, R61 ;  /* 0x000000ffff3a7224 */ /* 0x000fe400078e003d */
[----:B------:R-:W-:Y:S02]  /*2910*/  IMAD.MOV.U32 R59, RZ, RZ, R63 ;  /* 0x000000ffff3b7224 */ /* 0x000fe400078e003f */
[----:B------:R-:W-:-:S02]  /*2920*/  IMAD.MOV.U32 R60, RZ, RZ, R105 ;  /* 0x000000ffff3c7224 */ /* 0x000fc400078e0069 */
[----:B------:R-:W-:Y:S02]  /*2930*/  IMAD.MOV.U32 R61, RZ, RZ, R107 ;  /* 0x000000ffff3d7224 */ /* 0x000fe400078e006b */
[----:B------:R-:W-:Y:S01]  /*2940*/  IMAD.MOV.U32 R62, RZ, RZ, R49 ;  /* 0x000000ffff3e7224 */ /* 0x000fe200078e0031 */
[----:B------:R-:W-:Y:S01]  /*2950*/  HMMA.16816.F32 R56, R56, R52, R64 ;  /* 0x000000343838723c */ /* 0x000fe20000001840 */
[----:B------:R-:W-:Y:S02]  /*2960*/  IMAD.MOV.U32 R63, RZ, RZ, R51 ;  /* 0x000000ffff3f7224 */ /* 0x000fe400078e0033 */
[----:B---3--:R-:W-:-:S05]  /*2970*/  IMAD.MOV.U32 R50, RZ, RZ, R88 ;  /* 0x000000ffff327224 */ /* 0x008fca00078e0058 */
[----:B------:R-:W-:Y:S01]  /*2980*/  HMMA.16816.F32 R60, R60, R52, R96 ;  /* 0x000000343c3c723c */ /* 0x000fe20000001860 */
[----:B------:R-:W-:Y:S01]  /*2990*/  F2FP.F16.E4M3.UNPACK_B R52, R54 ;  /* 0x00000036ff34723e */ /* 0x000fe200020006ff */
[----:B------:R-:W-:Y:S01]  /*29a0*/  IMAD.MOV.U32 R51, RZ, RZ, R90 ;  /* 0x000000ffff337224 */ /* 0x000fe200078e005a */
[----:B------:R-:W-:Y:S01]  /*29b0*/  F2FP.F16.E4M3.UNPACK_B R53, R55 ;  /* 0x00000037ff35723e */ /* 0x000fe200020006ff */
[----:B0-----:R-:W-:Y:S02]  /*29c0*/  IMAD.MOV.U32 R48, RZ, RZ, R68 ;  /* 0x000000ffff307224 */ /* 0x001fe400078e0044 */
[----:B------:R-:W-:-:S07]  /*29d0*/  IMAD.MOV.U32 R49, RZ, RZ, R70 ;  /* 0x000000ffff317224 */ /* 0x000fce00078e0046 */
[----:B------:R-:W-:Y:S01]  /*29e0*/  HMMA.16816.F32 R48, R48, R52, R56 ;  /* 0x000000343030723c */ /* 0x000fe20000001838 */
[----:B------:R-:W-:Y:S02]  /*29f0*/  IMAD.MOV.U32 R56, RZ, RZ, R92 ;  /* 0x000000ffff387224 */ /* 0x000fe400078e005c */
[----:B------:R-:W-:Y:S02]  /*2a00*/  IMAD.MOV.U32 R57, RZ, RZ, R94 ;  /* 0x000000ffff397224 */ /* 0x000fe400078e005e */
[----:B-1----:R-:W-:Y:S02]  /*2a10*/  IMAD.MOV.U32 R58, RZ, RZ, R100 ;  /* 0x000000ffff3a7224 */ /* 0x002fe400078e0064 */
[----:B------:R-:W-:-:S07]  /*2a20*/  IMAD.MOV.U32 R59, RZ, RZ, R102 ;  /* 0x000000ffff3b7224 */ /* 0x000fce00078e0066 */
[----:B------:R-:W-:Y:S01]  /*2a30*/  HMMA.16816.F32 R56, R56, R52, R60 ;  /* 0x000000343838723c */ /* 0x000fe2000000183c */
[----:B------:R-:W-:Y:S01]  /*2a40*/  F2FP.F16.E4M3.UNPACK_B R64, R54.H1 ;  /* 0x00000036ff40723e */ /* 0x000fe200030006ff */
[----:B------:R-:W-:Y:S01]  /*2a50*/  IMAD.MOV.U32 R52, RZ, RZ, R69 ;  /* 0x000000ffff347224 */ /* 0x000fe200078e0045 */
[----:B------:R-:W-:Y:S01]  /*2a60*/  F2FP.F16.E4M3.UNPACK_B R65, R55.H1 ;  /* 0x00000037ff41723e */ /* 0x000fe200030006ff */
[----:B------:R-:W-:Y:S02]  /*2a70*/  IMAD.MOV.U32 R53, RZ, RZ, R71 ;  /* 0x000000ffff357224 */ /* 0x000fe400078e0047 */
[----:B------:R-:W-:Y:S02]  /*2a80*/  IMAD.MOV.U32 R54, RZ, RZ, R89 ;  /* 0x000000ffff367224 */ /* 0x000fe400078e0059 */
[----:B------:R-:W-:Y:S02]  /*2a90*/  IMAD.MOV.U32 R55, RZ, RZ, R91 ;  /* 0x000000ffff377224 */ /* 0x000fe400078e005b */
[----:B------:R-:W-:-:S02]  /*2aa0*/  IMAD.MOV.U32 R60, RZ, RZ, R93 ;  /* 0x000000ffff3c7224 */ /* 0x000fc400078e005d */
[----:B------:R-:W-:Y:S02]  /*2ab0*/  IMAD.MOV.U32 R61, RZ, RZ, R95 ;  /* 0x000000ffff3d7224 */ /* 0x000fe400078e005f */
[----:B------:R-:W-:Y:S02]  /*2ac0*/  IMAD.MOV.U32 R62, RZ, RZ, R101 ;  /* 0x000000ffff3e7224 */ /* 0x000fe400078e0065 */
[----:B------:R-:W-:Y:S01]  /*2ad0*/  IMAD.MOV.U32 R63, RZ, RZ, R103 ;  /* 0x000000ffff3f7224 */ /* 0x000fe200078e0067 */
[-C--:B------:R-:W-:Y:S08]  /*2ae0*/  HMMA.16816.F32 R48, R52, R64.reuse, R48 ;  /* 0x000000403430723c */ /* 0x080ff00000001830 */
[----:B------:R-:W-:Y:S11]  /*2af0*/  HMMA.16816.F32 R56, R60, R64, R56 ;  /* 0x000000403c38723c */ /* 0x000ff60000001838 */
[----:B------:R-:W-:Y:S01]  /*2b00*/  FMUL R52, R48, UR10 ;  /* 0x0000000a30347c20 */ /* 0x000fe20008400000 */
[----:B------:R-:W-:Y:S01]  /*2b10*/  FMUL R53, R49, UR10 ;  /* 0x0000000a31357c20 */ /* 0x000fe20008400000 */
[----:B------:R-:W-:Y:S01]  /*2b20*/  FMUL R54, R50, UR10 ;  /* 0x0000000a32367c20 */ /* 0x000fe20008400000 */
[----:B------:R-:W-:-:S05]  /*2b30*/  FMUL R55, R51, UR10 ;  /* 0x0000000a33377c20 */ /* 0x000fca0008400000 */
[----:B------:R-:W-:Y:S01]  /*2b40*/  FMUL R60, R56, UR10 ;  /* 0x0000000a383c7c20 */ /* 0x000fe20008400000 */
[----:B------:R-:W-:Y:S01]  /*2b50*/  FMUL R61, R57, UR10 ;  /* 0x0000000a393d7c20 */ /* 0x000fe20008400000 */
[----:B------:R-:W-:Y:S01]  /*2b60*/  FMUL R62, R58, UR10 ;  /* 0x0000000a3a3e7c20 */ /* 0x000fe20008400000 */
[----:B------:R-:W-:Y:S01]  /*2b70*/  FMUL R63, R59, UR10 ;  /* 0x0000000a3b3f7c20 */ /* 0x000fe20008400000 */
[----:B------:R-:W-:Y:S02]  /*2b80*/  FMNMX R52, R52, R53, !PT ;  /* 0x0000003534347209 */ /* 0x000fe40007800000 */
[----:B------:R-:W-:Y:S02]  /*2b90*/  FMNMX R54, R54, R55, !PT ;  /* 0x0000003736367209 */ /* 0x000fe40007800000 */
[----:B------:R-:W-:Y:S02]  /*2ba0*/  FMNMX R60, R60, R61, !PT ;  /* 0x0000003d3c3c7209 */ /* 0x000fe40007800000 */
[----:B------:R-:W-:Y:S01]  /*2bb0*/  FMNMX R63, R62, R63, !PT ;  /* 0x0000003f3e3f7209 */ /* 0x000fe20007800000 */
[----:B------:R-:W0:Y:S04]  /*2bc0*/  SHFL.BFLY PT, R53, R52, 0x2, 0x1f ;  /* 0x0c401f0034357f89 */ /* 0x000e2800000e0000 */
[----:B------:R-:W1:Y:S04]  /*2bd0*/  SHFL.BFLY PT, R55, R54, 0x2, 0x1f ;  /* 0x0c401f0036377f89 */ /* 0x000e6800000e0000 */
[----:B------:R-:W2:Y:S04]  /*2be0*/  SHFL.BFLY PT, R61, R60, 0x2, 0x1f ;  /* 0x0c401f003c3d7f89 */ /* 0x000ea800000e0000 */
[----:B------:R-:W3:Y:S01]  /*2bf0*/  SHFL.BFLY PT, R62, R63, 0x2, 0x1f ;  /* 0x0c401f003f3e7f89 */ /* 0x000ee200000e0000 */
[----:B0-----:R-:W-:-:S02]  /*2c00*/  FMNMX R53, R52, R53, !PT ;  /* 0x0000003534357209 */ /* 0x001fc40007800000 */
[----:B-1----:R-:W-:Y:S02]  /*2c10*/  FMNMX R55, R54, R55, !PT ;  /* 0x0000003736377209 */ /* 0x002fe40007800000 */
[----:B--2---:R-:W-:Y:S02]  /*2c20*/  FMNMX R61, R60, R61, !PT ;  /* 0x0000003d3c3d7209 */ /* 0x004fe40007800000 */
[----:B---3--:R-:W-:Y:S01]  /*2c30*/  FMNMX R65, R63, R62, !PT ;  /* 0x0000003e3f417209 */ /* 0x008fe20007800000 */
[----:B------:R-:W0:Y:S04]  /*2c40*/  SHFL.BFLY PT, R64, R53, 0x1, 0x1f ;  /* 0x0c201f0035407f89 */ /* 0x000e2800000e0000 */
[----:B------:R-:W1:Y:S04]  /*2c50*/  SHFL.BFLY PT, R66, R55, 0x1, 0x1f ;  /* 0x0c201f0037427f89 */ /* 0x000e6800000e0000 */
[----:B------:R-:W2:Y:S04]  /*2c60*/  SHFL.BFLY PT, R68, R61, 0x1, 0x1f ;  /* 0x0c201f003d447f89 */ /* 0x000ea800000e0000 */
[----:B------:R-:W3:Y:S01]  /*2c70*/  SHFL.BFLY PT, R52, R65, 0x1, 0x1f ;  /* 0x0c201f0041347f89 */ /* 0x000ee200000e0000 */
[----:B------:R-:W-:-:S02]  /*2c80*/  SHF.R.U32.HI R54, RZ, 0x3, R207 ;  /* 0x00000003ff367819 */ /* 0x000fc400000116cf */
[----:B------:R-:W-:Y:S01]  /*2c90*/  LEA R62, R205, UR7, 0x3 ;  /* 0x00000007cd3e7c11 */ /* 0x000fe2000f8e18ff */
[----:B------:R-:W-:Y:S01]  /*2ca0*/  BAR.SYNC.DEFER_BLOCKING 0x0 ;  /* 0x0000000000007b1d */ /* 0x000fe20000010000 */
[----:B------:R-:W-:-:S05]  /*2cb0*/  LOP3.LUT R63, R54, 0x1c, RZ, 0xc0, !PT ;  /* 0x0000001c363f7812 */ /* 0x000fca00078ec0ff */
[----:B------:R-:W-:Y:S01]  /*2cc0*/  IMAD.IADD R67, R62, 0x1, R63 ;  /* 0x000000013e437824 */ /* 0x000fe200078e023f */
[----:B0-----:R-:W-:Y:S02]  /*2cd0*/  FMNMX R64, R53, R64, !PT ;  /* 0x0000004035407209 */ /* 0x001fe40007800000 */
[----:B-1----:R-:W-:Y:S02]  /*2ce0*/  FMNMX R66, R55, R66, !PT ;  /* 0x0000004237427209 */ /* 0x002fe40007800000 */
[----:B--2---:R-:W-:Y:S02]  /*2cf0*/  FMNMX R68, R61, R68, !PT ;  /* 0x000000443d447209 */ /* 0x004fe40007800000 */
[----:B---3--:R-:W-:Y:S01]  /*2d00*/  FMNMX R52, R65, R52, !PT ;  /* 0x0000003441347209 */ /* 0x008fe20007800000 */
[----:B------:R-:W-:Y:S04]  /*2d10*/  @!P2 STS [R67+0x2000], R64 ;  /* 0x002000404300a388 */ /* 0x000fe80000000800 */
[----:B------:R-:W-:Y:S04]  /*2d20*/  @!P2 STS [R67+0x2100], R66 ;  /* 0x002100424300a388 */ /* 0x000fe80000000800 */
[----:B------:R-:W-:Y:S04]  /*2d30*/  @!P2 STS [R67+0x2200], R68 ;  /* 0x002200444300a388 */ /* 0x000fe80000000800 */
[----:B------:R-:W-:Y:S01]  /*2d40*/  @!P2 STS [R67+0x2300], R52 ;  /* 0x002300344300a388 */ /* 0x000fe20000000800 */
[----:B------:R-:W-:Y:S01]  /*2d50*/  LEA R91, R207, UR7, 0x2 ;  /* 0x00000007cf5b7c11 */ /* 0x000fe2000f8e10ff */
[----:B------:R-:W-:Y:S06]  /*2d60*/  BAR.SYNC.DEFER_BLOCKING 0x0 ;  /* 0x0000000000007b1d */ /* 0x000fec0000010000 */
[----:B------:R-:W0:Y:S04]  /*2d70*/  LDS R53, [R91+0x2000] ;  /* 0x002000005b357984 */ /* 0x000e280000000800 */
[----:B0-----:R-:W0:Y:S02]  /*2d80*/  SHFL.BFLY PT, R54, R53, 0x4, 0x1f ;  /* 0x0c801f0035367f89 */ /* 0x001e2400000e0000 */
[----:B0-----:R-:W-:-:S05]  /*2d90*/  FMNMX R54, R53, R54, !PT ;  /* 0x0000003635367209 */ /* 0x001fca0007800000 */
[----:B------:R-:W0:Y:S02]  /*2da0*/  SHFL.BFLY PT, R55, R54, 0x2, 0x1f ;  /* 0x0c401f0036377f89 */ /* 0x000e2400000e0000 */
[----:B0-----:R-:W-:-:S05]  /*2db0*/  FMNMX R55, R54, R55, !PT ;  /* 0x0000003736377209 */ /* 0x001fca0007800000 */
[----:B------:R-:W0:Y:S02]  /*2dc0*/  SHFL.BFLY PT, R60, R55, 0x1, 0x1f ;  /* 0x0c201f00373c7f89 */ /* 0x000e2400000e0000 */
[----:B0-----:R-:W-:-:S05]  /*2dd0*/  FMNMX R60, R55, R60, !PT ;  /* 0x0000003c373c7209 */ /* 0x001fca0007800000 */
[----:B------:R-:W-:Y:S01]  /*2de0*/  @!P1 STS [R91+0x2000], R60 ;  /* 0x0020003c5b009388 */ /* 0x000fe20000000800 */
[----:B------:R-:W-:Y:S06]  /*2df0*/  BAR.SYNC.DEFER_BLOCKING 0x0 ;  /* 0x0000000000007b1d */ /* 0x000fec0000010000 */
[----:B------:R-:W0:Y:S04]  /*2e00*/  LDS R152, [R62+0x2000] ;  /* 0x002000003e987984 */ /* 0x000e280000000800 */
[----:B------:R-:W1:Y:S04]  /*2e10*/  LDS R153, [R62+0x2100] ;  /* 0x002100003e997984 */ /* 0x000e680000000800 */
[----:B------:R-:W2:Y:S04]  /*2e20*/  LDS R212, [R62+0x2200] ;  /* 0x002200003ed47984 */ /* 0x000ea80000000800 */
[----:B------:R-:W3:Y:S01]  /*2e30*/  LDS R213, [R62+0x2300] ;  /* 0x002300003ed57984 */ /* 0x000ee20000000800 */
[----:B0-----:R-:W-:-:S02]  /*2e40*/  FMNMX R152, R152, R211, !PT ;  /* 0x000000d398987209 */ /* 0x001fc40007800000 */
[----:B-1----:R-:W-:Y:S02]  /*2e50*/  FMNMX R153, R153, R210, !PT ;  /* 0x000000d299997209 */ /* 0x002fe40007800000 */
[----:B--2---:R-:W-:Y:S02]  /*2e60*/  FMNMX R212, R212, R209, !PT ;  /* 0x000000d1d4d47209 */ /* 0x004fe40007800000 */
[----:B---3--:R-:W-:Y:S01]  /*2e70*/  FMNMX R213, R213, R208, !PT ;  /* 0x000000d0d5d57209 */ /* 0x008fe20007800000 */
[--C-:B------:R-:W-:Y:S01]  /*2e80*/  FFMA R48, R48, UR10, -R152.reuse ;  /* 0x0000000a30307c23 */ /* 0x100fe20008000898 */
[----:B------:R-:W-:Y:S01]  /*2e90*/  FFMA R49, R49, UR10, -R152 ;  /* 0x0000000a31317c23 */ /* 0x000fe20008000898 */
[--C-:B------:R-:W-:Y:S01]  /*2ea0*/  FFMA R50, R50, UR10, -R153.reuse ;  /* 0x0000000a32327c23 */ /* 0x100fe20008000899 */
[----:B------:R-:W-:Y:S01]  /*2eb0*/  FFMA R51, R51, UR10, -R153 ;  /* 0x0000000a33337c23 */ /* 0x000fe20008000899 */
[--C-:B------:R-:W-:Y:S01]  /*2ec0*/  FFMA R56, R56, UR10, -R212.reuse ;  /* 0x0000000a38387c23 */ /* 0x100fe200080008d4 */
[----:B------:R-:W-:Y:S01]  /*2ed0*/  FFMA R57, R57, UR10, -R212 ;  /* 0x0000000a39397c23 */ /* 0x000fe200080008d4 */
[--C-:B------:R-:W-:Y:S01]  /*2ee0*/  FFMA R58, R58, UR10, -R213.reuse ;  /* 0x0000000a3a3a7c23 */ /* 0x100fe200080008d5 */
[----:B------:R-:W-:Y:S01]  /*2ef0*/  FFMA R59, R59, UR10, -R213 ;  /* 0x0000000a3b3b7c23 */ /* 0x000fe200080008d5 */
[----:B------:R-:W-:Y:S01]  /*2f00*/  FMUL R48, R48, 1.4426950216293334961 ;  /* 0x3fb8aa3b30307820 */ /* 0x000fe20000400000 */
[----:B------:R-:W-:Y:S01]  /*2f10*/  FMUL R49, R49, 1.4426950216293334961 ;  /* 0x3fb8aa3b31317820 */ /* 0x000fe20000400000 */
[----:B------:R-:W-:Y:S01]  /*2f20*/  FMUL R50, R50, 1.4426950216293334961 ;  /* 0x3fb8aa3b32327820 */ /* 0x000fe20000400000 */
[----:B------:R-:W-:Y:S01]  /*2f30*/  FMUL R51, R51, 1.4426950216293334961 ;  /* 0x3fb8aa3b33337820 */ /* 0x000fe20000400000 */
[----:B------:R-:W-:Y:S01]  /*2f40*/  FMUL R56, R56, 1.4426950216293334961 ;  /* 0x3fb8aa3b38387820 */ /* 0x000fe20000400000 */
[----:B------:R-:W-:Y:S01]  /*2f50*/  FMUL R57, R57, 1.4426950216293334961 ;  /* 0x3fb8aa3b39397820 */ /* 0x000fe20000400000 */
[----:B------:R-:W-:Y:S01]  /*2f60*/  FMUL R58, R58, 1.4426950216293334961 ;  /* 0x3fb8aa3b3a3a7820 */ /* 0x000fe20000400000 */
[----:B------:R-:W-:Y:S01]  /*2f70*/  FMUL R59, R59, 1.4426950216293334961 ;  /* 0x3fb8aa3b3b3b7820 */ /* 0x000fe20000400000 */
[----:B------:R-:W-:Y:S08]  /*2f80*/  MUFU.EX2 R63, R48 ;  /* 0x00000030003f7308 */ /* 0x000ff00000000800 */
[----:B------:R-:W0:Y:S08]  /*2f90*/  MUFU.EX2 R64, R49 ;  /* 0x0000003100407308 */ /* 0x000e300000000800 */
[----:B------:R-:W-:Y:S08]  /*2fa0*/  MUFU.EX2 R65, R50 ;  /* 0x0000003200417308 */ /* 0x000ff00000000800 */
[----:B------:R-:W1:Y:S08]  /*2fb0*/  MUFU.EX2 R66, R51 ;  /* 0x0000003300427308 */ /* 0x000e700000000800 */
[----:B------:R-:W-:Y:S08]  /*2fc0*/  MUFU.EX2 R68, R56 ;  /* 0x0000003800447308 */ /* 0x000ff00000000800 */
[----:B------:R-:W2:Y:S08]  /*2fd0*/  MUFU.EX2 R69, R57 ;  /* 0x0000003900457308 */ /* 0x000eb00000000800 */
[----:B------:R-:W-:Y:S08]  /*2fe0*/  MUFU.EX2 R70, R58 ;  /* 0x0000003a00467308 */ /* 0x000ff00000000800 */
[----:B------:R-:W3:Y:S01]  /*2ff0*/  MUFU.EX2 R71, R59 ;  /* 0x0000003b00477308 */ /* 0x000ee20000000800 */
[----:B0-----:R-:W-:Y:S01]  /*3000*/  FADD R48, R63, R64 ;  /* 0x000000403f307221 */ /* 0x001fe20000000000 */
[----:B-1----:R-:W-:Y:S01]  /*3010*/  FADD R49, R65, R66 ;  /* 0x0000004241317221 */ /* 0x002fe20000000000 */
[----:B--2---:R-:W-:-:S03]  /*3020*/  FADD R50, R68, R69 ;  /* 0x0000004544327221 */ /* 0x004fc60000000000 */
[----:B------:R-:W0:Y:S04]  /*3030*/  SHFL.BFLY PT, R53, R48, 0x2, 0x1f ;  /* 0x0c401f0030357f89 */ /* 0x000e2800000e0000 */
[----:B------:R-:W1:Y:S01]  /*3040*/  SHFL.BFLY PT, R52, R49, 0x2, 0x1f ;  /* 0x0c401f0031347f89 */ /* 0x000e6200000e0000 */
[----:B---3--:R-:W-:-:S03]  /*3050*/  FADD R51, R70, R71 ;  /* 0x0000004746337221 */ /* 0x008fc60000000000 */
[----:B------:R-:W2:Y:S04]  /*3060*/  SHFL.BFLY PT, R55, R50, 0x2, 0x1f ;  /* 0x0c401f0032377f89 */ /* 0x000ea800000e0000 */
[----:B------:R-:W3:Y:S01]  /*3070*/  SHFL.BFLY PT, R60, R51, 0x2, 0x1f ;  /* 0x0c401f00333c7f89 */ /* 0x000ee200000e0000 */
[----:B0-----:R-:W-:Y:S01]  /*3080*/  FADD R53, R48, R53 ;  /* 0x0000003530357221 */ /* 0x001fe20000000000 */
[----:B------:R-:W-:Y:S01]  /*3090*/  BAR.SYNC.DEFER_BLOCKING 0x0 ;  /* 0x0000000000007b1d */ /* 0x000fe20000010000 */
[----:B-1----:R-:W-:Y:S01]  /*30a0*/  FADD R54, R49, R52 ;  /* 0x0000003431367221 */ /* 0x002fe20000000000 */
[----:B--2---:R-:W-:Y:S01]  /*30b0*/  FADD R56, R50, R55 ;  /* 0x0000003732387221 */ /* 0x004fe20000000000 */
[----:B---3--:R-:W-:-:S03]  /*30c0*/  FADD R60, R51, R60 ;  /* 0x0000003c333c7221 */ /* 0x008fc60000000000 */
[----:B------:R-:W0:Y:S04]  /*30d0*/  SHFL.BFLY PT, R52, R53, 0x1, 0x1f ;  /* 0x0c201f0035347f89 */ /* 0x000e2800000e0000 */
[----:B------:R-:W1:Y:S04]  /*30e0*/  SHFL.BFLY PT, R55, R54, 0x1, 0x1f ;  /* 0x0c201f0036377f89 */ /* 0x000e6800000e0000 */
[----:B------:R-:W2:Y:S04]  /*30f0*/  SHFL.BFLY PT, R57, R56, 0x1, 0x1f ;  /* 0x0c201f0038397f89 */ /* 0x000ea800000e0000 */
[----:B------:R-:W3:Y:S01]  /*3100*/  SHFL.BFLY PT, R59, R60, 0x1, 0x1f ;  /* 0x0c201f003c3b7f89 */ /* 0x000ee200000e0000 */
[----:B0-----:R-:W-:Y:S01]  /*3110*/  FADD R58, R53, R52 ;  /* 0x00000034353a7221 */ /* 0x001fe20000000000 */
[----:B-1----:R-:W-:Y:S01]  /*3120*/  FADD R55, R54, R55 ;  /* 0x0000003736377221 */ /* 0x002fe20000000000 */
[----:B--2---:R-:W-:Y:S01]  /*3130*/  FADD R57, R56, R57 ;  /* 0x0000003938397221 */ /* 0x004fe20000000000 */
[----:B---3--:R-:W-:-:S02]  /*3140*/  FADD R59, R60, R59 ;  /* 0x0000003b3c3b7221 */ /* 0x008fc40000000000 */
[----:B------:R-:W-:Y:S04]  /*3150*/  @!P2 STS [R67+0x2000], R58 ;  /* 0x0020003a4300a388 */ /* 0x000fe80000000800 */
[----:B------:R-:W-:Y:S04]  /*3160*/  @!P2 STS [R67+0x2100], R55 ;  /* 0x002100374300a388 */ /* 0x000fe80000000800 */
[----:B------:R-:W-:Y:S04]  /*3170*/  @!P2 STS [R67+0x2200], R57 ;  /* 0x002200394300a388 */ /* 0x000fe80000000800 */
[----:B------:R-:W-:Y:S01]  /*3180*/  @!P2 STS [R67+0x2300], R59 ;  /* 0x0023003b4300a388 */ /* 0x000fe20000000800 */
[----:B------:R-:W-:Y:S06]  /*3190*/  BAR.SYNC.DEFER_BLOCKING 0x0 ;  /* 0x0000000000007b1d */ /* 0x000fec0000010000 */
[----:B------:R-:W0:Y:S04]  /*31a0*/  LDS R48, [R91+0x2000] ;  /* 0x002000005b307984 */ /* 0x000e280000000800 */
[----:B0-----:R-:W0:Y:S02]  /*31b0*/  SHFL.BFLY PT, R49, R48, 0x4, 0x1f ;  /* 0x0c801f0030317f89 */ /* 0x001e2400000e0000 */
[----:B0-----:R-:W-:-:S05]  /*31c0*/  FADD R49, R48, R49 ;  /* 0x0000003130317221 */ /* 0x001fca0000000000 */
[----:B------:R-:W0:Y:S02]  /*31d0*/  SHFL.BFLY PT, R50, R49, 0x2, 0x1f ;  /* 0x0c401f0031327f89 */ /* 0x000e2400000e0000 */
[----:B0-----:R-:W-:-:S05]  /*31e0*/  FADD R52, R49, R50 ;  /* 0x0000003231347221 */ /* 0x001fca0000000000 */
[----:B------:R-:W0:Y:S01]  /*31f0*/  SHFL.BFLY PT, R51, R52, 0x1, 0x1f ;  /* 0x0c201f0034337f89 */ /* 0x000e2200000e0000 */
[----:B------:R-:W-:Y:S02]  /*3200*/  USHF.R.S32.HI UR9, URZ, 0x1f, UR5 ;  /* 0x0000001fff097899 */ /* 0x000fe40008011405 */
[----:B------:R-:W-:Y:S02]  /*3210*/  IADD3 R50, P3, PT, R126, UR5, RZ ;  /* 0x000000057e327c10 */ /* 0x000fe4000ff7e0ff */
[----:B------:R-:W-:Y:S01]  /*3220*/  IADD3 R60, P4, PT, R128, UR5, RZ ;  /* 0x00000005803c7c10 */ /* 0x000fe2000ff9e0ff */
[----:B0-----:R-:W-:-:S05]  /*3230*/  FADD R58, R52, R51 ;  /* 0x00000033343a7221 */ /* 0x001fca0000000000 */
[----:B------:R0:W-:Y:S01]  /*3240*/  @!P1 STS [R91+0x2000], R58 ;  /* 0x0020003a5b009388 */ /* 0x0001e20000000800 */
[----:B------:R-:W-:Y:S01]  /*3250*/  IADD3.X R51, PT, PT, R125, UR9, RZ, P3, !PT ;  /* 0x000000097d337c10 */ /* 0x000fe20009ffe4ff */
[----:B------:R-:W-:Y:S01]  /*3260*/  BAR.SYNC.DEFER_BLOCKING 0x0 ;  /* 0x0000000000007b1d */ /* 0x000fe20000010000 */
[----:B------:R-:W-:Y:S02]  /*3270*/  IADD3 R54, P3, PT, R130, UR5, RZ ;  /* 0x0000000582367c10 */ /* 0x000fe4000ff7e0ff */
[----:B------:R-:W-:Y:S02]  /*3280*/  IADD3.X R61, PT, PT, R127, UR9, RZ, P4, !PT ;  /* 0x000000097f3d7c10 */ /* 0x000fe4000a7fe4ff */
[----:B------:R-:W-:Y:S02]  /*3290*/  IADD3.X R55, PT, PT, R129, UR9, RZ, P3, !PT ;  /* 0x0000000981377c10 */ /* 0x000fe40009ffe4ff */
[----:B------:R-:W-:Y:S02]  /*32a0*/  IADD3 R56, P4, PT, R132, UR5, RZ ;  /* 0x0000000584387c10 */ /* 0x000fe4000ff9e0ff */
[----:B------:R-:W-:-:S02]  /*32b0*/  IADD3 R52, P3, PT, R136, UR5, RZ ;  /* 0x0000000588347c10 */ /* 0x000fc4000ff7e0ff */
[----:B------:R-:W-:Y:S02]  /*32c0*/  IADD3.X R57, PT, PT, R131, UR9, RZ, P4, !PT ;  /* 0x0000000983397c10 */ /* 0x000fe4000a7fe4ff */
[----:B------:R-:W-:Y:S02]  /*32d0*/  IADD3.X R53, PT, PT, R135, UR9, RZ, P3, !PT ;  /* 0x0000000987357c10 */ /* 0x000fe40009ffe4ff */
[----:B0-----:R-:W-:Y:S02]  /*32e0*/  IADD3 R58, P4, PT, R138, UR5, RZ ;  /* 0x000000058a3a7c10 */ /* 0x001fe4000ff9e0ff */
[----:B------:R-:W-:Y:S02]  /*32f0*/  IADD3 R48, P3, PT, R140, UR5, RZ ;  /* 0x000000058c307c10 */ /* 0x000fe4000ff7e0ff */
[----:B------:R-:W-:Y:S02]  /*3300*/  IADD3.X R59, PT, PT, R137, UR9, RZ, P4, !PT ;  /* 0x00000009893b7c10 */ /* 0x000fe4000a7fe4ff */
[----:B------:R-:W-:Y:S01]  /*3310*/  IADD3.X R49, PT, PT, R139, UR9, RZ, P3, !PT ;  /* 0x000000098b317c10 */ /* 0x000fe20009ffe4ff */
[----:B------:R0:W2:Y:S04]  /*3320*/  LDG.E.U8 R67, desc[UR12][R50.64] ;  /* 0x0000000c32437981 */ /* 0x0000a8000c1e1100 */
[----:B------:R1:W3:Y:S04]  /*3330*/  LDG.E.U8 R88, desc[UR12][R60.64] ;  /* 0x0000000c3c587981 */ /* 0x0002e8000c1e1100 */
[----:B------:R4:W5:Y:S01]  /*3340*/  LDG.E.U8 R89, desc[UR12][R54.64] ;  /* 0x0000000c36597981 */ /* 0x000962000c1e1100 */
[----:B0-----:R-:W-:-:S03]  /*3350*/  IADD3 R50, P4, PT, R144, UR5, RZ ;  /* 0x0000000590327c10 */ /* 0x001fc6000ff9e0ff */
[----:B------:R0:W3:Y:S01]  /*3360*/  LDG.E.U8 R90, desc[UR12][R56.64] ;  /* 0x0000000c385a7981 */ /* 0x0000e2000c1e1100 */
[----:B-1----:R-:W-:Y:S02]  /*3370*/  IADD3 R60, P3, PT, R146, UR5, RZ ;  /* 0x00000005923c7c10 */ /* 0x002fe4000ff7e0ff */
[----:B------:R-:W-:Y:S01]  /*3380*/  IADD3.X R51, PT, PT, R141, UR9, RZ, P4, !PT ;  /* 0x000000098d337c10 */ /* 0x000fe2000a7fe4ff */
[----:B------:R1:W3:Y:S01]  /*3390*/  LDG.E.U8 R92, desc[UR12][R52.64] ;  /* 0x0000000c345c7981 */ /* 0x0002e2000c1e1100 */
[----:B------:R-:W-:Y:S02]  /*33a0*/  IADD3.X R61, PT, PT, R145, UR9, RZ, P3, !PT ;  /* 0x00000009913d7c10 */ /* 0x000fe40009ffe4ff */
[----:B----4-:R-:W-:Y:S01]  /*33b0*/  IADD3 R54, P4, PT, R148, UR5, RZ ;  /* 0x0000000594367c10 */ /* 0x010fe2000ff9e0ff */
[----:B------:R4:W3:Y:S01]  /*33c0*/  LDG.E.U8 R91, desc[UR12][R58.64] ;  /* 0x0000000c3a5b7981 */ /* 0x0008e2000c1e1100 */
[----:B0-----:R-:W-:Y:S02]  /*33d0*/  IADD3 R56, P3, PT, R150, UR5, RZ ;  /* 0x0000000596387c10 */ /* 0x001fe4000ff7e0ff */
[----:B------:R-:W-:Y:S01]  /*33e0*/  IADD3.X R55, PT, PT, R147, UR9, RZ, P4, !PT ;  /* 0x0000000993377c10 */ /* 0x000fe2000a7fe4ff */
[----:B------:R0:W3:Y:S01]  /*33f0*/  LDG.E.U8 R94, desc[UR12][R48.64] ;  /* 0x0000000c305e7981 */ /* 0x0000e2000c1e1100 */
[----:B------:R-:W-:-:S02]  /*3400*/  IADD3.X R57, PT, PT, R149, UR9, RZ, P3, !PT ;  /* 0x0000000995397c10 */ /* 0x000fc40009ffe4ff */
[----:B-1----:R-:W-:Y:S01]  /*3410*/  IADD3 R52, P4, PT, R154, UR5, RZ ;  /* 0x000000059a347c10 */ /* 0x002fe2000ff9e0ff */
[----:B------:R1:W3:Y:S01]  /*3420*/  LDG.E.U8 R93, desc[UR12][R50.64] ;  /* 0x0000000c325d7981 */ /* 0x0002e2000c1e1100 */
[----:B----4-:R-:W-:Y:S02]  /*3430*/  IADD3 R58, P3, PT, R156, UR5, RZ ;  /* 0x000000059c3a7c10 */ /* 0x010fe4000ff7e0ff */
[----:B------:R-:W-:Y:S01]  /*3440*/  IADD3.X R53, PT, PT, R151, UR9, RZ, P4, !PT ;  /* 0x0000000997357c10 */ /* 0x000fe2000a7fe4ff */
[----:B------:R4:W3:Y:S01]  /*3450*/  LDG.E.U8 R96, desc[UR12][R60.64] ;  /* 0x0000000c3c607981 */ /* 0x0008e2000c1e1100 */
[----:B------:R-:W-:Y:S02]  /*3460*/  IADD3.X R59, PT, PT, R155, UR9, RZ, P3, !PT ;  /* 0x000000099b3b7c10 */ /* 0x000fe40009ffe4ff */
[----:B0-----:R-:W-:Y:S01]  /*3470*/  IADD3 R48, P4, PT, R158, UR5, RZ ;  /* 0x000000059e307c10 */ /* 0x001fe2000ff9e0ff */
[----:B------:R0:W3:Y:S01]  /*3480*/  LDG.E.U8 R95, desc[UR12][R54.64] ;  /* 0x0000000c365f7981 */ /* 0x0000e2000c1e1100 */
[----:B-1----:R-:W-:-:S02]  /*3490*/  IADD3 R50, P3, PT, R160, UR5, RZ ;  /* 0x00000005a0327c10 */ /* 0x002fc4000ff7e0ff */
        /* <DEDUP_REMOVED lines=23> */
[----:B------:R-:W-:Y:S02]  /*3610*/  IADD3 RZ, P3, PT, R134, UR5, RZ ;  /* 0x0000000586ff7c10 */ /* 0x000fe4000ff7e0ff */
[----:B------:R-:W-:Y:S01]  /*3620*/  IADD3.X R51, PT, PT, R177, UR9, RZ, P4, !PT ;  /* 0x00000009b1337c10 */ /* 0x000fe2000a7fe4ff */
[----:B------:R4:W3:Y:S01]  /*3630*/  LDG.E.U8 R103, desc[UR12][R60.64] ;  /* 0x0000000c3c677981 */ /* 0x0008e2000c1e1100 */
[----:B0-----:R-:W-:-:S02]  /*3640*/  IADD3.X R57, PT, PT, R133, UR9, RZ, P3, !PT ;  /* 0x0000000985397c10 */ /* 0x001fc40009ffe4ff */
[----:B-1----:R-:W-:Y:S01]  /*3650*/  IADD3 R54, P4, PT, R182, UR5, RZ ;  /* 0x00000005b6367c10 */ /* 0x002fe2000ff9e0ff */
[----:B------:R0:W3:Y:S01]  /*3660*/  LDG.E.U8 R107, desc[UR12][R58.64] ;  /* 0x0000000c3a6b7981 */ /* 0x0000e2000c1e1100 */
[----:B----4-:R-:W-:Y:S02]  /*3670*/  IADD3 R52, P3, PT, R186, UR5, RZ ;  /* 0x00000005ba347c10 */ /* 0x010fe4000ff7e0ff */
[----:B------:R-:W-:Y:S01]  /*3680*/  IADD3.X R55, PT, PT, R181, UR9, RZ, P4, !PT ;  /* 0x00000009b5377c10 */ /* 0x000fe2000a7fe4ff */
[----:B------:R1:W4:Y:S01]  /*3690*/  LDG.E.U8 R143, desc[UR12][R48.64] ;  /* 0x0000000c308f7981 */ /* 0x000322000c1e1100 */
[----:B------:R-:W-:Y:S02]  /*36a0*/  IADD3.X R53, PT, PT, R185, UR9, RZ, P3, !PT ;  /* 0x00000009b9357c10 */ /* 0x000fe40009ffe4ff */
[----:B------:R-:W-:Y:S01]  /*36b0*/  IADD3 R60, P4, PT, R190, UR5, RZ ;  /* 0x00000005be3c7c10 */ /* 0x000fe2000ff9e0ff */
[----:B------:R-:W-:Y:S01]  /*36c0*/  VIADD R56, R134, UR5 ;  /* 0x0000000586387c36 */ /* 0x000fe20008000000 */
[----:B0-----:R-:W-:Y:S01]  /*36d0*/  IADD3 R58, P3, PT, R172, UR5, RZ ;  /* 0x00000005ac3a7c10 */ /* 0x001fe2000ff7e0ff */
[----:B------:R0:W4:Y:S01]  /*36e0*/  LDG.E.U8 R219, desc[UR12][R50.64] ;  /* 0x0000000c32db7981 */ /* 0x000122000c1e1100 */
[----:B------:R-:W-:-:S02]  /*36f0*/  IADD3.X R61, PT, PT, R189, UR9, RZ, P4, !PT ;  /* 0x00000009bd3d7c10 */ /* 0x000fc4000a7fe4ff */
[----:B------:R-:W-:Y:S01]  /*3700*/  IADD3.X R59, PT, PT, R171, UR9, RZ, P3, !PT ;  /* 0x00000009ab3b7c10 */ /* 0x000fe20009ffe4ff */
[----:B------:R0:W4:Y:S01]  /*3710*/  LDG.E.U8 R101, desc[UR12][R56.64] ;  /* 0x0000000c38657981 */ /* 0x000122000c1e1100 */
[----:B-1----:R-:W-:-:S03]  /*3720*/  IADD3 R48, P4, PT, R176, UR5, RZ ;  /* 0x00000005b0307c10 */ /* 0x002fc6000ff9e0ff */
[----:B------:R1:W4:Y:S01]  /*3730*/  LDG.E.U8 R221, desc[UR12][R54.64] ;  /* 0x0000000c36dd7981 */ /* 0x000322000c1e1100 */
[----:B0-----:R-:W-:-:S03]  /*3740*/  IADD3 R50, P3, PT, R180, UR5, RZ ;  /* 0x00000005b4327c10 */ /* 0x001fc6000ff7e0ff */
[----:B------:R0:W4:Y:S01]  /*3750*/  LDG.E.U8 R223, desc[UR12][R52.64] ;  /* 0x0000000c34df7981 */ /* 0x000122000c1e1100 */
[----:B------:R-:W-:Y:S02]  /*3760*/  IADD3.X R49, PT, PT, R175, UR9, RZ, P4, !PT ;  /* 0x00000009af317c10 */ /* 0x000fe4000a7fe4ff */
[----:B------:R-:W-:Y:S01]  /*3770*/  IADD3.X R51, PT, PT, R179, UR9, RZ, P3, !PT ;  /* 0x00000009b3337c10 */ /* 0x000fe20009ffe4ff */
[----:B------:R-:W4:Y:S01]  /*3780*/  LDG.E.U8 R61, desc[UR12][R60.64] ;  /* 0x0000000c3c3d7981 */ /* 0x000f22000c1e1100 */
[----:B------:R-:W-:Y:S02]  /*3790*/  IADD3 R56, P4, PT, R184, UR5, RZ ;  /* 0x00000005b8387c10 */ /* 0x000fe4000ff9e0ff */
[----:B-1----:R-:W-:Y:S01]  /*37a0*/  IADD3 R54, P5, PT, R188, UR5, RZ ;  /* 0x00000005bc367c10 */ /* 0x002fe2000ffbe0ff */
[----:B------:R-:W4:Y:S01]  /*37b0*/  LDG.E.U8 R58, desc[UR12][R58.64] ;  /* 0x0000000c3a3a7981 */ /* 0x000f22000c1e1100 */
[----:B0-----:R-:W-:Y:S02]  /*37c0*/  IADD3 R52, P3, PT, R192, UR5, RZ ;  /* 0x00000005c0347c10 */ /* 0x001fe4000ff7e0ff */
[----:B------:R-:W-:Y:S01]  /*37d0*/  IADD3.X R57, PT, PT, R183, UR9, RZ, P4, !PT ;  /* 0x00000009b7397c10 */ /* 0x000fe2000a7fe4ff */
[----:B------:R0:W4:Y:S01]  /*37e0*/  LDG.E.U8 R142, desc[UR12][R48.64] ;  /* 0x0000000c308e7981 */ /* 0x000122000c1e1100 */
[----:B------:R-:W-:-:S02]  /*37f0*/  IADD3.X R55, PT, PT, R187, UR9, RZ, P5, !PT ;  /* 0x00000009bb377c10 */ /* 0x000fc4000affe4ff */
[----:B------:R-:W-:Y:S01]  /*3800*/  IADD3.X R53, PT, PT, R191, UR9, RZ, P3, !PT ;  /* 0x00000009bf357c10 */ /* 0x000fe20009ffe4ff */
[----:B------:R1:W4:Y:S04]  /*3810*/  LDG.E.U8 R220, desc[UR12][R50.64] ;  /* 0x0000000c32dc7981 */ /* 0x000328000c1e1100 */
[----:B------:R-:W4:Y:S04]  /*3820*/  LDG.E.U8 R222, desc[UR12][R56.64] ;  /* 0x0000000c38de7981 */ /* 0x000f28000c1e1100 */
[----:B------:R-:W4:Y:S04]  /*3830*/  LDG.E.U8 R224, desc[UR12][R54.64] ;  /* 0x0000000c36e07981 */ /* 0x000f28000c1e1100 */
[----:B------:R1:W4:Y:S04]  /*3840*/  LDG.E.U8 R226, desc[UR12][R52.64] ;  /* 0x0000000c34e27981 */ /* 0x000328000c1e1100 */
[----:B0-----:R-:W-:Y:S04]  /*3850*/  LDS R48, [R62+0x2000] ;  /* 0x002000003e307984 */ /* 0x001fe80000000800 */
[----:B------:R-:W-:Y:S04]  /*3860*/  LDS R49, [R62+0x2100] ;  /* 0x002100003e317984 */ /* 0x000fe80000000800 */
[----:B-1----:R-:W-:Y:S04]  /*3870*/  LDS R50, [R62+0x2200] ;  /* 0x002200003e327984 */ /* 0x002fe80000000800 */
[----:B------:R0:W-:Y:S01]  /*3880*/  LDS R51, [R62+0x2300] ;  /* 0x002300003e337984 */ /* 0x0001e20000000800 */
[----:B------:R-:W-:Y:S01]  /*3890*/  BAR.SYNC.DEFER_BLOCKING 0x0 ;  /* 0x0000000000007b1d */ /* 0x000fe20000010000 */
[----:B------:R-:W-:-:S05]  /*38a0*/  IMAD.SHL.U32 R52, R193, 0x8, RZ ;  /* 0x00000008c1347824 */ /* 0x000fca00078e00ff */
[----:B------:R-:W-:-:S05]  /*38b0*/  LOP3.LUT R52, R52, 0x78, RZ, 0xc0, !PT ;  /* 0x0000007834347812 */ /* 0x000fca00078ec0ff */
[----:B------:R-:W-:Y:S01]  /*38c0*/  IMAD R218, R205, 0x20, R52 ;  /* 0x00000020cdda7824 */ /* 0x000fe200078e0234 */
[----:B------:R-:W-:Y:S02]  /*38d0*/  F2FP.SATFINITE.E4M3.F32.PACK_AB_MERGE_C R60, R64, R63, RZ ;  /* 0x0000003f403c723e */ /* 0x000fe400048070ff */
[----:B------:R-:W-:Y:S02]  /*38e0*/  F2FP.SATFINITE.E4M3.F32.PACK_AB_MERGE_C R65, R66, R65, RZ ;  /* 0x000000414241723e */ /* 0x000fe400048070ff */
[----:B------:R-:W-:Y:S02]  /*38f0*/  F2FP.SATFINITE.E4M3.F32.PACK_AB_MERGE_C R68, R69, R68, RZ ;  /* 0x000000444544723e */ /* 0x000fe400048070ff */
[----:B------:R-:W-:Y:S02]  /*3900*/  F2FP.SATFINITE.E4M3.F32.PACK_AB_MERGE_C R63, R71, R70, RZ ;  /* 0x00000046473f723e */ /* 0x000fe400048070ff */
[----:B------:R-:W-:Y:S02]  /*3910*/  F2FP.F16.E4M3.UNPACK_B R60, R60 ;  /* 0x0000003cff3c723e */ /* 0x000fe400020006ff */
[----:B0-----:R-:W-:-:S02]  /*3920*/  F2FP.F16.E4M3.UNPACK_B R62, R68 ;  /* 0x00000044ff3e723e */ /* 0x001fc400020006ff */
[----:B------:R-:W-:Y:S01]  /*3930*/  F2FP.F16.E4M3.UNPACK_B R63, R63 ;  /* 0x0000003fff3f723e */ /* 0x000fe200020006ff */
[----:B------:R-:W-:Y:S01]  /*3940*/  FADD R64, -R152, R211 ;  /* 0x000000d398407221 */ /* 0x000fe20000000100 */
[----:B------:R-:W-:Y:S01]  /*3950*/  LOP3.LUT R69, R218, 0x20, RZ, 0x3c, !PT ;  /* 0x00000020da457812 */ /* 0x000fe200078e3cff */
[----:B------:R-:W-:Y:S01]  /*3960*/  FADD R68, -R213, R208 ;  /* 0x000000d0d5447221 */ /* 0x000fe20000000100 */
[----:B--2---:R-:W-:Y:S04]  /*3970*/  STS.U8 [R204+UR7+0x2000], R67 ;  /* 0x00200043cc007988 */ /* 0x004fe80008000007 */
[----:B-----5:R-:W-:Y:S04]  /*3980*/  STS.U8 [R204+UR7+0x2200], R89 ;  /* 0x00220059cc007988 */ /* 0x020fe80008000007 */
[----:B---3--:R-:W-:Y:S04]  /*3990*/  STS.U8 [R204+UR7+0x2600], R91 ;  /* 0x0026005bcc007988 */ /* 0x008fe80008000007 */
        /* <DEDUP_REMOVED lines=12> */
[----:B------:R0:W-:Y:S04]  /*3a60*/  STS.U8 [R204+UR7+0x3e00], R61 ;  /* 0x003e003dcc007988 */ /* 0x0001e80008000007 */
[----:B------:R1:W-:Y:S04]  /*3a70*/  STS.U8 [R203+UR7+0x2100], R88 ;  /* 0x00210058cb007988 */ /* 0x0003e80008000007 */
        /* <DEDUP_REMOVED lines=15> */
[----:B------:R-:W-:Y:S01]  /*3b70*/  BAR.SYNC.DEFER_BLOCKING 0x0 ;  /* 0x0000000000007b1d */ /* 0x000fe20000010000 */
[----:B0-----:R-:W-:-:S05]  /*3b80*/  F2FP.F16.E4M3.UNPACK_B R61, R65 ;  /* 0x00000041ff3d723e */ /* 0x001fca00020006ff */
[----:B------:R-:W0:Y:S04]  /*3b90*/  LDSM.16.M88.4 R56, [R198+0x2000] ;  /* 0x00200000c638783b */ /* 0x000e280000000200 */
[----:B------:R-:W-:Y:S01]  /*3ba0*/  LDSM.16.M88.4 R52, [R198+0x3000] ;  /* 0x00300000c634783b */ /* 0x000fe20000000200 */
[----:B------:R-:W-:Y:S01]  /*3bb0*/  BAR.SYNC.DEFER_BLOCKING 0x0 ;  /* 0x0000000000007b1d */ /* 0x000fe20000010000 */
[----:B-1----:R-:W-:-:S05]  /*3bc0*/  FMUL R88, R64, 1.4426950216293334961 ;  /* 0x3fb8aa3b40587820 */ /* 0x002fca0000400000 */
[----:B------:R1:W-:Y:S02]  /*3bd0*/  STSM.16.M88.4 [R197+0x2000], R60 ;  /* 0x0020003cc5007844 */ /* 0x0003e40000000200 */
[----:B------:R-:W-:Y:S06]  /*3be0*/  BAR.SYNC.DEFER_BLOCKING 0x0 ;  /* 0x0000000000007b1d */ /* 0x000fec0000010000 */
[----:B------:R-:W2:Y:S01]  /*3bf0*/  MUFU.EX2 R88, R88 ;  /* 0x0000005800587308 */ /* 0x000ea20000000800 */
[----:B------:R-:W-:Y:S01]  /*3c00*/  FADD R64, -R153, R210 ;  /* 0x000000d299407221 */ /* 0x000fe20000000100 */
[----:B------:R-:W3:Y:S04]  /*3c10*/  LDS.64 R100, [R218+UR7+0x2000] ;  /* 0x00200007da647984 */ /* 0x000ee80008000a00 */
[----:B------:R-:W4:Y:S04]  /*3c20*/  LDS.64 R104, [R218+UR7+0x2400] ;  /* 0x00240007da687984 */ /* 0x000f280008000a00 */
[----:B------:R-:W5:Y:S04]  /*3c30*/  LDS.64 R98, [R69+UR7+0x2000] ;  /* 0x0020000745627984 */ /* 0x000f680008000a00 */
[----:B------:R-:W5:Y:S01]  /*3c40*/  LDS.64 R102, [R69+UR7+0x2400] ;  /* 0x0024000745667984 */ /* 0x000f620008000a00 */
[----:B-1----:R-:W-:Y:S01]  /*3c50*/  FADD R60, -R212, R209 ;  /* 0x000000d1d43c7221 */ /* 0x002fe20000000100 */
[----:B------:R-:W-:Y:S01]  /*3c60*/  FMUL R64, R64, 1.4426950216293334961 ;  /* 0x3fb8aa3b40407820 */ /* 0x000fe20000400000 */
[----:B--2---:R-:W-:Y:S01]  /*3c70*/  FMUL R61, R88, R81 ;  /* 0x00000051583d7220 */ /* 0x004fe20000400000 */
[----:B------:R-:W1:Y:S01]  /*3c80*/  LDS.64 R92, [R218+UR7+0x2800] ;  /* 0x00280007da5c7984 */ /* 0x000e620008000a00 */
[----:B------:R-:W-:Y:S01]  /*3c90*/  FMUL R90, R60, 1.4426950216293334961 ;  /* 0x3fb8aa3b3c5a7820 */ /* 0x000fe20000400000 */
[----:B------:R-:W-:-:S02]  /*3ca0*/  FMUL R60, R88, R80 ;  /* 0x00000050583c7220 */ /* 0x000fc40000400000 */
[----:B------:R-:W2:Y:S01]  /*3cb0*/  LDS.64 R96, [R218+UR7+0x2c00] ;  /* 0x002c0007da607984 */ /* 0x000ea20008000a00 */
[----:B------:R-:W3:Y:S03]  /*3cc0*/  MUFU.EX2 R89, R64 ;  /* 0x0000004000597308 */ /* 0x000ee60000000800 */
[----:B------:R-:W1:Y:S04]  /*3cd0*/  LDS.64 R80, [R69+UR7+0x2800] ;  /* 0x0028000745507984 */ /* 0x000e680008000a00 */
[----:B------:R3:W1:Y:S01]  /*3ce0*/  LDS.64 R94, [R69+UR7+0x2c00] ;  /* 0x002c0007455e7984 */ /* 0x0006620008000a00 */
[----:B------:R-:W-:Y:S01]  /*3cf0*/  FMUL R91, R68, 1.4426950216293334961 ;  /* 0x3fb8aa3b445b7820 */ /* 0x000fe20000400000 */
[----:B0-----:R-:W-:-:S02]  /*3d00*/  F2FP.F16.E4M3.UNPACK_B R106, R56 ;  /* 0x00000038ff6a723e */ /* 0x001fc400020006ff */
[----:B------:R-:W-:Y:S01]  /*3d10*/  F2FP.F16.E4M3.UNPACK_B R107, R57 ;  /* 0x00000039ff6b723e */ /* 0x000fe200020006ff */
[----:B------:R-:W0:Y:S01]  /*3d20*/  MUFU.EX2 R90, R90 ;  /* 0x0000005a005a7308 */ /* 0x000e220000000800 */
[C---:B---3--:R-:W-:Y:S01]  /*3d30*/  FMUL R62, R89.reuse, R82 ;  /* 0x00000052593e7220 */ /* 0x048fe20000400000 */
[----:B------:R-:W-:Y:S01]  /*3d40*/  FMUL R63, R89, R83 ;  /* 0x00000053593f7220 */ /* 0x000fe20000400000 */
[----:B------:R-:W-:-:S05]  /*3d50*/  IMAD.MOV.U32 R64, RZ, RZ, R100 ;  /* 0x000000ffff407224 */ /* 0x000fca00078e0064 */
[----:B------:R-:W3:Y:S01]  /*3d60*/  MUFU.EX2 R91, R91 ;  /* 0x0000005b005b7308 */ /* 0x000ee20000000800 */
[----:B----4-:R-:W-:Y:S02]  /*3d70*/  IMAD.MOV.U32 R65, RZ, RZ, R104 ;  /* 0x000000ffff417224 */ /* 0x010fe400078e0068 */
[----:B-----5:R-:W-:Y:S02]  /*3d80*/  IMAD.MOV.U32 R66, RZ, RZ, R98 ;  /* 0x000000ffff427224 */ /* 0x020fe400078e0062 */
[----:B------:R-:W-:Y:S01]  /*3d90*/  IMAD.MOV.U32 R67, RZ, RZ, R102 ;  /* 0x000000ffff437224 */ /* 0x000fe200078e0066 */
[----:B------:R-:W-:Y:S01]  /*3da0*/  F2FP.F16.E4M3.UNPACK_B R82, R52 ;  /* 0x00000034ff52723e */ /* 0x000fe200020006ff */
[----:B------:R-:W-:Y:S01]  /*3db0*/  IMAD.MOV.U32 R68, RZ, RZ, R100 ;  /* 0x000000ffff447224 */ /* 0x000fe200078e0064 */
[----:B------:R-:W-:Y:S01]  /*3dc0*/  F2FP.F16.E4M3.UNPACK_B R83, R53 ;  /* 0x00000035ff53723e */ /* 0x000fe200020006ff */
[----:B------:R-:W-:Y:S02]  /*3dd0*/  IMAD.MOV.U32 R69, RZ, RZ, R104 ;  /* 0x000000ffff457224 */ /* 0x000fe400078e0068 */
[----:B------:R-:W-:Y:S01]  /*3de0*/  IMAD.MOV.U32 R70, RZ, RZ, R98 ;  /* 0x000000ffff467224 */ /* 0x000fe200078e0062 */
[----:B------:R-:W-:Y:S01]  /*3df0*/  HMMA.16816.F32 R60, R64, R106, R60 ;  /* 0x0000006a403c723c */ /* 0x000fe2000000183c */
[C---:B------:R-:W-:Y:S01]  /*3e00*/  FMUL R64, R88.reuse, R84 ;  /* 0x0000005458407220 */ /* 0x040fe20000400000 */
[----:B------:R-:W-:Y:S01]  /*3e10*/  FMUL R65, R88, R85 ;  /* 0x0000005558417220 */ /* 0x000fe20000400000 */
[C---:B------:R-:W-:Y:S01]  /*3e20*/  FMUL R66, R89.reuse, R86 ;  /* 0x0000005659427220 */ /* 0x040fe20000400000 */
[----:B------:R-:W-:Y:S01]  /*3e30*/  FMUL R67, R89, R87 ;  /* 0x0000005759437220 */ /* 0x000fe20000400000 */
[----:B------:R-:W-:-:S07]  /*3e40*/  IMAD.MOV.U32 R71, RZ, RZ, R102 ;  /* 0x000000ffff477224 */ /* 0x000fce00078e0066 */
[----:B------:R-:W-:Y:S01]  /*3e50*/  HMMA.16816.F32 R64, R68, R82, R64 ;  /* 0x000000524440723c */ /* 0x000fe20000001840 */
[C---:B0-----:R-:W-:Y:S01]  /*3e60*/  FMUL R68, R90.reuse, R76 ;  /* 0x0000004c5a447220 */ /* 0x041fe20000400000 */
[----:B------:R-:W-:Y:S01]  /*3e70*/  FMUL R69, R90, R77 ;  /* 0x0000004d5a457220 */ /* 0x000fe20000400000 */
[C---:B---3--:R-:W-:Y:S01]  /*3e80*/  FMUL R70, R91.reuse, R78 ;  /* 0x0000004e5b467220 */ /* 0x048fe20000400000 */
[----:B------:R-:W-:Y:S01]  /*3e90*/  FMUL R71, R91, R79 ;  /* 0x0000004f5b477220 */ /* 0x000fe20000400000 */
[----:B-1----:R-:W-:Y:S02]  /*3ea0*/  IMAD.MOV.U32 R76, RZ, RZ, R92 ;  /* 0x000000ffff4c7224 */ /* 0x002fe400078e005c */
[----:B--2---:R-:W-:Y:S02]  /*3eb0*/  IMAD.MOV.U32 R77, RZ, RZ, R96 ;  /* 0x000000ffff4d7224 */ /* 0x004fe400078e0060 */
[----:B------:R-:W-:Y:S02]  /*3ec0*/  IMAD.MOV.U32 R78, RZ, RZ, R80 ;  /* 0x000000ffff4e7224 */ /* 0x000fe400078e0050 */
[----:B------:R-:W-:Y:S01]  /*3ed0*/  IMAD.MOV.U32 R79, RZ, RZ, R94 ;  /* 0x000000ffff4f7224 */ /* 0x000fe200078e005e */
[----:B------:R-:W-:-:S02]  /*3ee0*/  F2FP.F16.E4M3.UNPACK_B R142, R52.H1 ;  /* 0x00000034ff8e723e */ /* 0x000fc400030006ff */
[----:B------:R-:W-:-:S04]  /*3ef0*/  F2FP.F16.E4M3.UNPACK_B R143, R53.H1 ;  /* 0x00000035ff8f723e */ /* 0x000fc800030006ff */
[----:B------:R-:W-:Y:S01]  /*3f00*/  HMMA.16816.F32 R68, R76, R106, R68 ;  /* 0x0000006a4c44723c */ /* 0x000fe20000001844 */
[----:B------:R-:W-:Y:S01]  /*3f10*/  F2FP.F16.E4M3.UNPACK_B R106, R56.H1 ;  /* 0x00000038ff6a723e */ /* 0x000fe200030006ff */
[----:B------:R-:W-:Y:S01]  /*3f20*/  IMAD.MOV.U32 R76, RZ, RZ, R101 ;  /* 0x000000ffff4c7224 */ /* 0x000fe200078e0065 */
[----:B------:R-:W-:Y:S01]  /*3f30*/  F2FP.F16.E4M3.UNPACK_B R107, R57.H1 ;  /* 0x00000039ff6b723e */ /* 0x000fe200030006ff */
[----:B------:R-:W-:Y:S02]  /*3f40*/  IMAD.MOV.U32 R77, RZ, RZ, R105 ;  /* 0x000000ffff4d7224 */ /* 0x000fe400078e0069 */
[----:B------:R-:W-:Y:S02]  /*3f50*/  IMAD.MOV.U32 R78, RZ, RZ, R99 ;  /* 0x000000ffff4e7224 */ /* 0x000fe400078e0063 */
[----:B------:R-:W-:Y:S02]  /*3f60*/  IMAD.MOV.U32 R79, RZ, RZ, R103 ;  /* 0x000000ffff4f7224 */ /* 0x000fe400078e0067 */
[C---:B------:R-:W-:Y:S01]  /*3f70*/  FMUL R72, R90.reuse, R72 ;  /* 0x000000485a487220 */ /* 0x040fe20000400000 */
[----:B------:R-:W-:Y:S01]  /*3f80*/  FMUL R73, R90, R73 ;  /* 0x000000495a497220 */ /* 0x000fe20000400000 */
[C---:B------:R-:W-:Y:S01]  /*3f90*/  FMUL R74, R91.reuse, R74 ;  /* 0x0000004a5b4a7220 */ /* 0x040fe20000400000 */
[----:B------:R-:W-:Y:S01]  /*3fa0*/  FMUL R75, R91, R75 ;  /* 0x0000004b5b4b7220 */ /* 0x000fe20000400000 */
[C---:B------:R-:W-:Y:S01]  /*3fb0*/  LOP3.LUT R101, R218.reuse, 0x40, RZ, 0x3c, !PT ;  /* 0x00000040da657812 */ /* 0x040fe200078e3cff */
[----:B------:R-:W-:Y:S01]  /*3fc0*/  HMMA.16816.F32 R60, R76, R106, R60 ;  /* 0x0000006a4c3c723c */ /* 0x000fe2000000183c */
[----:B------:R-:W-:-:S03]  /*3fd0*/  LOP3.LUT R218, R218, 0x60, RZ, 0x3c, !PT ;  /* 0x00000060dada7812 */ /* 0x000fc600078e3cff */
[----:B------:R-:W-:Y:S04]  /*3fe0*/  LDS.64 R84, [R101+UR7+0x2000] ;  /* 0x0020000765547984 */ /* 0x000fe80008000a00 */
[----:B------:R-:W0:Y:S01]  /*3ff0*/  LDS.64 R86, [R218+UR7+0x2400] ;  /* 0x00240007da567984 */ /* 0x000e220008000a00 */
[----:B------:R-:W-:Y:S01]  /*4000*/  HMMA.16816.F32 R64, R76, R142, R64 ;  /* 0x0000008e4c40723c */ /* 0x000fe20000001840 */
[----:B------:R-:W-:Y:S02]  /*4010*/  IMAD.MOV.U32 R76, RZ, RZ, R92 ;  /* 0x000000ffff4c7224 */ /* 0x000fe400078e005c */
[----:B------:R-:W-:Y:S01]  /*4020*/  IMAD.MOV.U32 R77, RZ, RZ, R96 ;  /* 0x000000ffff4d7224 */ /* 0x000fe200078e0060 */
[----:B------:R-:W1:Y:S01]  /*4030*/  LDS.64 R52, [R218+UR7+0x2000] ;  /* 0x00200007da347984 */ /* 0x000e620008000a00 */
[----:B------:R-:W-:-:S02]  /*4040*/  IMAD.MOV.U32 R78, RZ, RZ, R80 ;  /* 0x000000ffff4e7224 */ /* 0x000fc400078e0050 */
[----:B------:R-:W-:Y:S01]  /*4050*/  IMAD.MOV.U32 R79, RZ, RZ, R94 ;  /* 0x000000ffff4f7224 */ /* 0x000fe200078e005e */
[----:B------:R-:W2:Y:S04]  /*4060*/  LDS.64 R56, [R101+UR7+0x2400] ;  /* 0x0024000765387984 */ /* 0x000ea80008000a00 */
[----:B------:R-:W3:Y:S02]  /*4070*/  LDS.64 R98, [R101+UR7+0x2c00] ;  /* 0x002c000765627984 */ /* 0x000ee40008000a00 */
[----:B------:R-:W-:Y:S01]  /*4080*/  HMMA.16816.F32 R72, R76, R82, R72 ;  /* 0x000000524c48723c */ /* 0x000fe20000001848 */
[----:B------:R-:W-:Y:S02]  /*4090*/  IMAD.MOV.U32 R76, RZ, RZ, R93 ;  /* 0x000000ffff4c7224 */ /* 0x000fe400078e005d */
[----:B------:R-:W-:Y:S01]  /*40a0*/  IMAD.MOV.U32 R77, RZ, RZ, R97 ;  /* 0x000000ffff4d7224 */ /* 0x000fe200078e0061 */
[----:B------:R-:W4:Y:S01]  /*40b0*/  LDS.64 R92, [R218+UR7+0x2800] ;  /* 0x00280007da5c7984 */ /* 0x000f220008000a00 */
[----:B------:R-:W-:-:S03]  /*40c0*/  IMAD.MOV.U32 R79, RZ, RZ, R95 ;  /* 0x000000ffff4f7224 */ /* 0x000fc600078e005f */
[----:B------:R-:W5:Y:S04]  /*40d0*/  LDS.64 R94, [R101+UR7+0x2800] ;  /* 0x00280007655e7984 */ /* 0x000f680008000a00 */
[----:B------:R-:W5:Y:S01]  /*40e0*/  LDS.64 R96, [R218+UR7+0x2c00] ;  /* 0x002c0007da607984 */ /* 0x000f620008000a00 */
[----:B------:R-:W-:-:S07]  /*40f0*/  IMAD.MOV.U32 R78, RZ, RZ, R81 ;  /* 0x000000ffff4e7224 */ /* 0x000fce00078e0051 */
[C---:B------:R-:W-:Y:S08]  /*4100*/  HMMA.16816.F32 R68, R76.reuse, R106, R68 ;  /* 0x0000006a4c44723c */ /* 0x040ff00000001844 */
[----:B------:R-:W-:Y:S01]  /*4110*/  HMMA.16816.F32 R72, R76, R142, R72 ;  /* 0x0000008e4c48723c */ /* 0x000fe20000001848 */
[-C--:B------:R-:W-:Y:S01]  /*4120*/  F2FP.F16.E4M3.UNPACK_B R104, R58.reuse ;  /* 0x0000003aff68723e */ /* 0x080fe200020006ff */
[----:B0-----:R-:W-:Y:S01]  /*4130*/  IMAD.MOV.U32 R79, RZ, RZ, R86 ;  /* 0x000000ffff4f7224 */ /* 0x001fe200078e0056 */
[----:B------:R-:W-:Y:S01]  /*4140*/  F2FP.F16.E4M3.UNPACK_B R100, R58.H1 ;  /* 0x0000003aff64723e */ /* 0x000fe200030006ff */
[----:B-1----:R-:W-:Y:S01]  /*4150*/  IMAD.MOV.U32 R78, RZ, RZ, R52 ;  /* 0x000000ffff4e7224 */ /* 0x002fe200078e0034 */
[-C--:B------:R-:W-:Y:S01]  /*4160*/  F2FP.F16.E4M3.UNPACK_B R106, R54.reuse ;  /* 0x00000036ff6a723e */ /* 0x080fe200020006ff */
[--C-:B------:R-:W-:Y:S01]  /*4170*/  IMAD.MOV.U32 R58, RZ, RZ, R53.reuse ;  /* 0x000000ffff3a7224 */ /* 0x100fe200078e0035 */
[-C--:B------:R-:W-:Y:S01]  /*4180*/  F2FP.F16.E4M3.UNPACK_B R107, R55.reuse ;  /* 0x00000037ff6b723e */ /* 0x080fe200020006ff */
[----:B------:R-:W-:Y:S01]  /*4190*/  IMAD.MOV.U32 R86, RZ, RZ, R53 ;  /* 0x000000ffff567224 */ /* 0x000fe200078e0035 */
[----:B------:R-:W-:Y:S01]  /*41a0*/  F2FP.F16.E4M3.UNPACK_B R102, R54.H1 ;  /* 0x00000036ff66723e */ /* 0x000fe200030006ff */
[----:B------:R-:W-:Y:S01]  /*41b0*/  IMAD.MOV.U32 R76, RZ, RZ, R84 ;  /* 0x000000ffff4c7224 */ /* 0x000fe200078e0054 */
[----:B------:R-:W-:Y:S01]  /*41c0*/  F2FP.F16.E4M3.UNPACK_B R103, R55.H1 ;  /* 0x00000037ff67723e */ /* 0x000fe200030006ff */
[----:B--2---:R-:W-:Y:S01]  /*41d0*/  IMAD.MOV.U32 R77, RZ, RZ, R56 ;  /* 0x000000ffff4d7224 */ /* 0x004fe200078e0038 */
[----:B------:R-:W-:Y:S01]  /*41e0*/  F2FP.F16.E4M3.UNPACK_B R105, R59 ;  /* 0x0000003bff69723e */ /* 0x000fe200020006ff */
[----:B---3--:R-:W-:-:S02]  /*41f0*/  IMAD.MOV.U32 R53, RZ, RZ, R98 ;  /* 0x000000ffff357224 */ /* 0x008fc400078e0062 */
[----:B----4-:R-:W-:Y:S02]  /*4200*/  IMAD.MOV.U32 R54, RZ, RZ, R92 ;  /* 0x000000ffff367224 */ /* 0x010fe400078e005c */
[----:B-----5:R-:W-:Y:S02]  /*4210*/  IMAD.MOV.U32 R52, RZ, RZ, R94 ;  /* 0x000000ffff347224 */ /* 0x020fe400078e005e */
[----:B------:R-:W-:Y:S01]  /*4220*/  IMAD.MOV.U32 R55, RZ, RZ, R96 ;  /* 0x000000ffff377224 */ /* 0x000fe200078e0060 */
[C---:B------:R-:W-:Y:S08]  /*4230*/  HMMA.16816.F32 R60, R76.reuse, R104, R60 ;  /* 0x000000684c3c723c */ /* 0x040ff0000000183c */
[----:B------:R-:W-:Y:S08]  /*4240*/  HMMA.16816.F32 R64, R76, R106, R64 ;  /* 0x0000006a4c40723c */ /* 0x000ff00000001840 */
[C---:B------:R-:W-:Y:S08]  /*4250*/  HMMA.16816.F32 R68, R52.reuse, R104, R68 ;  /* 0x000000683444723c */ /* 0x040ff00000001844 */
[----:B------:R-:W-:Y:S01]  /*4260*/  HMMA.16816.F32 R72, R52, R106, R72 ;  /* 0x0000006a3448723c */ /* 0x000fe20000001848 */
[----:B------:R-:W-:Y:S01]  /*4270*/  F2FP.F16.E4M3.UNPACK_B R101, R59.H1 ;  /* 0x0000003bff65723e */ /* 0x000fe200030006ff */
[----:B------:R-:W-:-:S02]  /*4280*/  IMAD.MOV.U32 R56, RZ, RZ, R85 ;  /* 0x000000ffff387224 */ /* 0x000fc400078e0055 */
[----:B------:R-:W-:Y:S02]  /*4290*/  IMAD.MOV.U32 R84, RZ, RZ, R85 ;  /* 0x000000ffff547224 */ /* 0x000fe400078e0055 */
[----:B------:R-:W-:Y:S02]  /*42a0*/  IMAD.MOV.U32 R59, RZ, RZ, R87 ;  /* 0x000000ffff3b7224 */ /* 0x000fe400078e0057 */
[----:B------:R-:W-:Y:S02]  /*42b0*/  IMAD.MOV.U32 R85, RZ, RZ, R57 ;  /* 0x000000ffff557224 */ /* 0x000fe400078e0039 */
[----:B------:R-:W-:Y:S02]  /*42c0*/  IMAD.MOV.U32 R52, RZ, RZ, R95 ;  /* 0x000000ffff347224 */ /* 0x000fe400078e005f */
[----:B------:R-:W-:Y:S02]  /*42d0*/  IMAD.MOV.U32 R53, RZ, RZ, R99 ;  /* 0x000000ffff357224 */ /* 0x000fe400078e0063 */
[----:B------:R-:W-:-:S02]  /*42e0*/  IMAD.MOV.U32 R54, RZ, RZ, R93 ;  /* 0x000000ffff367224 */ /* 0x000fc400078e005d */
[----:B------:R-:W-:Y:S01]  /*42f0*/  IMAD.MOV.U32 R55, RZ, RZ, R97 ;  /* 0x000000ffff377224 */ /* 0x000fe200078e0061 */
[----:B------:R-:W-:Y:S01]  /*4300*/  HMMA.16816.F32 R80, R56, R100, R60 ;  /* 0x000000643850723c */ /* 0x000fe2000000183c */
[----:B------:R-:W-:-:S07]  /*4310*/  UIADD3 UR6, UPT, UPT, UR6, 0x40, URZ ;  /* 0x0000004006067890 */ /* 0x000fce000fffe0ff */
[----:B------:R-:W-:Y:S01]  /*4320*/  HMMA.16816.F32 R84, R84, R102, R64 ;  /* 0x000000665454723c */ /* 0x000fe20000001840 */
[----:B------:R-:W-:-:S07]  /*4330*/  UISETP.GE.AND UP0, UPT, UR6, UR15, UPT ;  /* 0x0000000f0600728c */ /* 0x000fce000bf06270 */
[C---:B------:R-:W-:Y:S08]  /*4340*/  HMMA.16816.F32 R76, R52.reuse, R100, R68 ;  /* 0x00000064344c723c */ /* 0x040ff00000001844 */
[----:B------:R-:W-:Y:S01]  /*4350*/  HMMA.16816.F32 R72, R52, R102, R72 ;  /* 0x000000663448723c */ /* 0x000fe20000001848 */
[----:B------:R-:W-:Y:S02]  /*4360*/  FFMA2 R48, R216.F32x2.HI_LO, R88.F32x2.HI_LO, R48.F32x2.HI_LO ;  /* 0x00000058d8307249 */ /* 0x000fe40000000030 */
[----:B------:R-:W-:-:S02]  /*4370*/  FFMA2 R50, R214.F32x2.HI_LO, R90.F32x2.HI_LO, R50.F32x2.HI_LO ;  /* 0x0000005ad6327249 */ /* 0x000fc40000000032 */
[----:B------:R-:W-:Y:S02]  /*4380*/  IMAD.MOV.U32 R211, RZ, RZ, R152 ;  /* 0x000000ffffd37224 */ /* 0x000fe400078e0098 */
[----:B------:R-:W-:Y:S02]  /*4390*/  IMAD.MOV.U32 R210, RZ, RZ, R153 ;  /* 0x000000ffffd27224 */ /* 0x000fe400078e0099 */
[----:B------:R-:W-:Y:S02]  /*43a0*/  IMAD.MOV.U32 R209, RZ, RZ, R212 ;  /* 0x000000ffffd17224 */ /* 0x000fe400078e00d4 */
[----:B------:R-:W-:Y:S02]  /*43b0*/  IMAD.MOV.U32 R208, RZ, RZ, R213 ;  /* 0x000000ffffd07224 */ /* 0x000fe400078e00d5 */
[----:B------:R-:W-:Y:S02]  /*43c0*/  IMAD.MOV.U32 R216, RZ, RZ, R48 ;  /* 0x000000ffffd87224 */ /* 0x000fe400078e0030 */
[----:B------:R-:W-:-:S02]  /*43d0*/  IMAD.MOV.U32 R217, RZ, RZ, R49 ;  /* 0x000000ffffd97224 */ /* 0x000fc400078e0031 */
[----:B------:R-:W-:Y:S02]  /*43e0*/  IMAD.MOV.U32 R214, RZ, RZ, R50 ;  /* 0x000000ffffd67224 */ /* 0x000fe400078e0032 */
[----:B------:R-:W-:Y:S01]  /*43f0*/  IMAD.MOV.U32 R215, RZ, RZ, R51 ;  /* 0x000000ffffd77224 */ /* 0x000fe200078e0033 */
[----:B------:R-:W-:Y:S02]  /*4400*/  ULEA UR5, UR11, UR5, 0x6 ;  /* 0x000000050b057291 */ /* 0x000fe4000f8e30ff */
[----:B------:R-:W-:Y:S01]  /*4410*/  ULEA UR4, UR14, UR4, 0x6 ;  /* 0x000000040e047291 */ /* 0x000fe2000f8e30ff */
[----:B------:R-:W-:Y:S11]  /*4420*/  BRA.U !UP0, `(.L_x_1) ;  /* 0xffffffd508cc7547 */ /* 0x000ff6000b83ffff */
.L_x_0:
[----:B------:R-:W-:Y:S01]  /*4430*/  FSETP.GT.AND P4, PT, |R217|, 8.50705917302346158658e+37, PT ;  /* 0x7e800000d900780b */ /* 0x000fe20003f84200 */
[----:B------:R-:W-:Y:S01]  /*4440*/  IMAD.SHL.U32 R2, R193, 0x10, RZ ;  /* 0x00000010c1027824 */ /* 0x000fe200078e00ff */
[C---:B------:R-:W-:Y:S01]  /*4450*/  FSETP.GEU.AND P5, PT, |R217|.reuse, 1.175494350822287508e-38, PT ;  /* 0x00800000d900780b */ /* 0x040fe20003fae200 */
[C---:B------:R-:W-:Y:S01]  /*4460*/  FMUL R0, R217.reuse, 8388608 ;  /* 0x4b000000d9007820 */ /* 0x040fe20000400000 */
[C---:B------:R-:W-:Y:S01]  /*4470*/  FSETP.GEU.AND P6, PT, R217.reuse, 1.175494350822287508e-38, PT ;  /* 0x00800000d900780b */ /* 0x040fe20003fce000 */
[----:B------:R-:W-:Y:S01]  /*4480*/  BAR.SYNC.DEFER_BLOCKING 0x0 ;  /* 0x0000000000007b1d */ /* 0x000fe20000010000 */
[----:B------:R-:W-:Y:S02]  /*4490*/  LOP3.LUT R2, R2, 0x70, RZ, 0xc0, !PT ;  /* 0x0000007002027812 */ /* 0x000fe400078ec0ff */
[----:B------:R-:W-:Y:S02]  /*44a0*/  FSEL R28, R0, R217, !P6 ;  /* 0x000000d9001c7208 */ /* 0x000fe40007000000 */
[----:B------:R-:W-:Y:S01]  /*44b0*/  FSETP.GT.AND P3, PT, |R216|, 8.50705917302346158658e+37, PT ;  /* 0x7e800000d800780b */ /* 0x000fe20003f64200 */
[----:B------:R-:W-:Y:S01]  /*44c0*/  VIADD R0, R2, UR7 ;  /* 0x0000000702007c36 */ /* 0x000fe20008000000 */
[C---:B------:R-:W-:Y:S01]  /*44d0*/  FSETP.GEU.AND P2, PT, |R216|.reuse, 1.175494350822287508e-38, PT ;  /* 0x00800000d800780b */ /* 0x040fe20003f4e200 */
[----:B------:R-:W-:Y:S01]  /*44e0*/  @P4 FMUL R217, R217, 0.25 ;  /* 0x3e800000d9d94820 */ /* 0x000fe20000400000 */
[C---:B------:R-:W-:Y:S01]  /*44f0*/  FSETP.GEU.AND P1, PT, R216.reuse, 1.175494350822287508e-38, PT ;  /* 0x00800000d800780b */ /* 0x040fe20003f2e000 */
[----:B------:R-:W-:Y:S01]  /*4500*/  @P4 FMUL R87, R87, 0.25 ;  /* 0x3e80000057574820 */ /* 0x000fe20000400000 */
[----:B------:R-:W-:Y:S01]  /*4510*/  LEA.HI R195, R195, R0, RZ, 0x1f ;  /* 0x00000000c3c37211 */ /* 0x000fe200078ff8ff */
[----:B------:R-:W-:Y:S01]  /*4520*/  @!P5 FMUL R217, R217, 16777216 ;  /* 0x4b800000d9d9d820 */ /* 0x000fe20000400000 */
[----:B------:R-:W-:Y:S01]  /*4530*/  FMUL R0, R216, 8388608 ;  /* 0x4b000000d8007820 */ /* 0x000fe20000400000 */
[----:B------:R-:W-:Y:S01]  /*4540*/  @P4 FMUL R86, R86, 0.25 ;  /* 0x3e80000056564820 */ /* 0x000fe20000400000 */
[----:B------:R-:W-:Y:S01]  /*4550*/  @P4 FMUL R83, R83, 0.25 ;  /* 0x3e80000053534820 */ /* 0x000fe20000400000 */
[----:B------:R-:W0:Y:S01]  /*4560*/  MUFU.RCP R2, R217 ;  /* 0x000000d900027308 */ /* 0x000e220000001000 */
[----:B------:R-:W-:Y:S01]  /*4570*/  @P4 FMUL R82, R82, 0.25 ;  /* 0x3e80000052524820 */ /* 0x000fe20000400000 */
[----:B------:R-:W-:Y:S01]  /*4580*/  FSEL R29, R0, R216, !P1 ;  /* 0x000000d8001d7208 */ /* 0x000fe20004800000 */
[----:B------:R-:W-:Y:S01]  /*4590*/  @P3 FMUL R216, R216, 0.25 ;  /* 0x3e800000d8d83820 */ /* 0x000fe20000400000 */
[----:B------:R-:W-:Y:S01]  /*45a0*/  FSEL R4, RZ, -23, P6 ;  /* 0xc1b80000ff047808 */ /* 0x000fe20003000000 */
[----:B------:R-:W-:Y:S01]  /*45b0*/  @!P5 FMUL R87, R87, 16777216 ;  /* 0x4b8000005757d820 */ /* 0x000fe20000400000 */
[----:B------:R-:W-:Y:S01]  /*45c0*/  FSETP.GT.AND P6, PT, |R215|, 8.50705917302346158658e+37, PT ;  /* 0x7e800000d700780b */ /* 0x000fe20003fc4200 */
[----:B------:R-:W-:Y:S01]  /*45d0*/  @!P2 FMUL R216, R216, 16777216 ;  /* 0x4b800000d8d8a820 */ /* 0x000fe20000400000 */
[----:B------:R-:W-:Y:S01]  /*45e0*/  @!P5 FMUL R86, R86, 16777216 ;  /* 0x4b8000005656d820 */ /* 0x000fe20000400000 */
[----:B------:R-:W-:Y:S01]  /*45f0*/  @!P5 FMUL R83, R83, 16777216 ;  /* 0x4b8000005353d820 */ /* 0x000fe20000400000 */
[----:B------:R-:W-:Y:S01]  /*4600*/  @!P5 FMUL R82, R82, 16777216 ;  /* 0x4b8000005252d820 */ /* 0x000fe20000400000 */
[----:B------:R-:W1:Y:S01]  /*4610*/  MUFU.RCP R6, R216 ;  /* 0x000000d800067308 */ /* 0x000e620000001000 */
[C---:B------:R-:W-:Y:S01]  /*4620*/  FSETP.GEU.AND P5, PT, |R215|.reuse, 1.175494350822287508e-38, PT ;  /* 0x00800000d700780b */ /* 0x040fe20003fae200 */
[C---:B------:R-:W-:Y:S01]  /*4630*/  FMUL R0, R215.reuse, 8388608 ;  /* 0x4b000000d7007820 */ /* 0x040fe20000400000 */
[----:B------:R-:W-:Y:S01]  /*4640*/  FSETP.GEU.AND P4, PT, R215, 1.175494350822287508e-38, PT ;  /* 0x00800000d700780b */ /* 0x000fe20003f8e000 */
[----:B------:R-:W-:-:S02]  /*4650*/  VIADD R3, R28, 0xc0cafb0d ;  /* 0xc0cafb0d1c037836 */ /* 0x000fc40000000000 */
[----:B------:R-:W-:Y:S01]  /*4660*/  @P3 FMUL R85, R85, 0.25 ;  /* 0x3e80000055553820 */ /* 0x000fe20000400000 */
[C---:B0-----:R-:W-:Y:S01]  /*4670*/  FMUL R20, R2.reuse, R87 ;  /* 0x0000005702147220 */ /* 0x041fe20000400000 */
[C---:B------:R-:W-:Y:S01]  /*4680*/  FMUL R21, R2.reuse, R86 ;  /* 0x0000005602157220 */ /* 0x040fe20000400000 */
[C---:B------:R-:W-:Y:S01]  /*4690*/  FMUL R24, R2.reuse, R83 ;  /* 0x0000005302187220 */ /* 0x040fe20000400000 */
[----:B------:R-:W-:Y:S01]  /*46a0*/  FMUL R25, R2, R82 ;  /* 0x0000005202197220 */ /* 0x000fe20000400000 */
[----:B------:R-:W-:Y:S02]  /*46b0*/  VIADD R2, R29, 0xc0cafb0d ;  /* 0xc0cafb0d1d027836 */ /* 0x000fe40000000000 */
[----:B------:R-:W-:Y:S01]  /*46c0*/  @P3 FMUL R84, R84, 0.25 ;  /* 0x3e80000054543820 */ /* 0x000fe20000400000 */
[----:B------:R-:W-:Y:S01]  /*46d0*/  @P3 FMUL R81, R81, 0.25 ;  /* 0x3e80000051513820 */ /* 0x000fe20000400000 */
[----:B------:R-:W-:Y:S01]  /*46e0*/  @P3 FMUL R80, R80, 0.25 ;  /* 0x3e80000050503820 */ /* 0x000fe20000400000 */
[----:B------:R-:W-:Y:S01]  /*46f0*/  FSEL R46, R0, R215, !P4 ;  /* 0x000000d7002e7208 */ /* 0x000fe20006000000 */
[----:B------:R-:W-:Y:S01]  /*4700*/  @P6 FMUL R215, R215, 0.25 ;  /* 0x3e800000d7d76820 */ /* 0x000fe20000400000 */
[----:B------:R-:W-:Y:S01]  /*4710*/  LOP3.LUT R2, R2, 0xff800000, RZ, 0xc0, !PT ;  /* 0xff80000002027812 */ /* 0x000fe200078ec0ff */
[----:B------:R-:W-:Y:S01]  /*4720*/  @!P2 FMUL R85, R85, 16777216 ;  /* 0x4b8000005555a820 */ /* 0x000fe20000400000 */
[----:B------:R-:W-:Y:S01]  /*4730*/  FSEL R0, RZ, -23, P1 ;  /* 0xc1b80000ff007808 */ /* 0x000fe20000800000 */
[----:B------:R-:W-:Y:S01]  /*4740*/  @!P2 FMUL R84, R84, 16777216 ;  /* 0x4b8000005454a820 */ /* 0x000fe20000400000 */
[----:B------:R-:W-:Y:S01]  /*4750*/  LOP3.LUT R5, R3, 0xff800000, RZ, 0xc0, !PT ;  /* 0xff80000003057812 */ /* 0x000fe200078ec0ff */
[----:B------:R-:W-:Y:S01]  /*4760*/  @!P2 FMUL R81, R81, 16777216 ;  /* 0x4b8000005151a820 */ /* 0x000fe20000400000 */
[----:B------:R-:W-:Y:S01]  /*4770*/  FSETP.GT.AND P1, PT, |R214|, 8.50705917302346158658e+37, PT ;  /* 0x7e800000d600780b */ /* 0x000fe20003f24200 */
[----:B------:R-:W-:Y:S01]  /*4780*/  @!P2 FMUL R80, R80, 16777216 ;  /* 0x4b8000005050a820 */ /* 0x000fe20000400000 */
[----:B------:R-:W-:Y:S01]  /*4790*/  I2FP.F32.S32 R3, R2 ;  /* 0x0000000200037245 */ /* 0x000fe20000201400 */
[----:B------:R-:W-:Y:S01]  /*47a0*/  @!P5 FMUL R215, R215, 16777216 ;  /* 0x4b800000d7d7d820 */ /* 0x000fe20000400000 */
[----:B------:R-:W-:Y:S01]  /*47b0*/  FSETP.GEU.AND P3, PT, |R214|, 1.175494350822287508e-38, PT ;  /* 0x00800000d600780b */ /* 0x000fe20003f6e200 */
[C---:B-1----:R-:W-:Y:S01]  /*47c0*/  FMUL R22, R6.reuse, R85 ;  /* 0x0000005506167220 */ /* 0x042fe20000400000 */
[C---:B------:R-:W-:Y:S01]  /*47d0*/  FMUL R23, R6.reuse, R84 ;  /* 0x0000005406177220 */ /* 0x040fe20000400000 */
[C---:B------:R-:W-:Y:S01]  /*47e0*/  FMUL R26, R6.reuse, R81 ;  /* 0x00000051061a7220 */ /* 0x040fe20000400000 */
[----:B------:R-:W-:Y:S01]  /*47f0*/  FMUL R27, R6, R80 ;  /* 0x00000050061b7220 */ /* 0x000fe20000400000 */
[----:B------:R-:W-:Y:S01]  /*4800*/  FFMA.FTZ R0, R3, 1.1920928955078125e-07, R0 ;  /* 0x3400000003007823 */ /* 0x000fe20000010000 */
[----:B------:R-:W0:Y:S01]  /*4810*/  MUFU.RCP R6, R215 ;  /* 0x000000d700067308 */ /* 0x000e220000001000 */
[C---:B------:R-:W-:Y:S01]  /*4820*/  FMUL R3, R214.reuse, 8388608 ;  /* 0x4b000000d6037820 */ /* 0x040fe20000400000 */
[----:B------:R-:W-:Y:S01]  /*4830*/  FSETP.GEU.AND P2, PT, R214, 1.175494350822287508e-38, PT ;  /* 0x00800000d600780b */ /* 0x000fe20003f4e000 */
[----:B------:R-:W-:Y:S01]  /*4840*/  @P6 FMUL R75, R75, 0.25 ;  /* 0x3e8000004b4b6820 */ /* 0x000fe20000400000 */
[----:B------:R-:W-:Y:S01]  /*4850*/  @P6 FMUL R74, R74, 0.25 ;  /* 0x3e8000004a4a6820 */ /* 0x000fe20000400000 */
[----:B------:R-:W-:Y:S01]  /*4860*/  @P6 FMUL R79, R79, 0.25 ;  /* 0x3e8000004f4f6820 */ /* 0x000fe20000400000 */
[----:B------:R-:W-:Y:S01]  /*4870*/  FSEL R37, R3, R214, !P2 ;  /* 0x000000d603257208 */ /* 0x000fe20005000000 */
[----:B------:R-:W-:Y:S01]  /*4880*/  @P1 FMUL R214, R214, 0.25 ;  /* 0x3e800000d6d61820 */ /* 0x000fe20000400000 */
[----:B------:R-:W-:Y:S01]  /*4890*/  @P6 FMUL R78, R78, 0.25 ;  /* 0x3e8000004e4e6820 */ /* 0x000fe20000400000 */
[----:B------:R-:W-:Y:S01]  /*48a0*/  @!P5 FMUL R75, R75, 16777216 ;  /* 0x4b8000004b4bd820 */ /* 0x000fe20000400000 */
[----:B------:R-:W-:Y:S01]  /*48b0*/  @!P5 FMUL R74, R74, 16777216 ;  /* 0x4b8000004a4ad820 */ /* 0x000fe20000400000 */
[----:B------:R-:W-:Y:S01]  /*48c0*/  @!P3 FMUL R214, R214, 16777216 ;  /* 0x4b800000d6d6b820 */ /* 0x000fe20000400000 */
[----:B------:R-:W-:Y:S01]  /*48d0*/  @!P5 FMUL R79, R79, 16777216 ;  /* 0x4b8000004f4fd820 */ /* 0x000fe20000400000 */
[----:B------:R-:W-:Y:S01]  /*48e0*/  @!P5 FMUL R78, R78, 16777216 ;  /* 0x4b8000004e4ed820 */ /* 0x000fe20000400000 */
[----:B------:R-:W-:Y:S01]  /*48f0*/  VIADD R8, R46, 0xc0cafb0d ;  /* 0xc0cafb0d2e087836 */ /* 0x000fe20000000000 */
[----:B------:R-:W1:Y:S01]  /*4900*/  MUFU.RCP R11, R214 ;  /* 0x000000d6000b7308 */ /* 0x000e620000001000 */
[----:B------:R-:W-:Y:S01]  /*4910*/  I2FP.F32.S32 R7, R5 ;  /* 0x0000000500077245 */ /* 0x000fe20000201400 */
[C---:B0-----:R-:W-:Y:S01]  /*4920*/  FMUL R12, R6.reuse, R75 ;  /* 0x0000004b060c7220 */ /* 0x041fe20000400000 */
[C---:B------:R-:W-:Y:S01]  /*4930*/  FMUL R13, R6.reuse, R74 ;  /* 0x0000004a060d7220 */ /* 0x040fe20000400000 */
[C---:B------:R-:W-:Y:S01]  /*4940*/  FMUL R16, R6.reuse, R79 ;  /* 0x0000004f06107220 */ /* 0x040fe20000400000 */
[----:B------:R-:W-:Y:S01]  /*4950*/  FMUL R17, R6, R78 ;  /* 0x0000004e06117220 */ /* 0x000fe20000400000 */
[----:B------:R-:W-:-:S02]  /*4960*/  VIADD R6, R37, 0xc0cafb0d ;  /* 0xc0cafb0d25067836 */ /* 0x000fc40000000000 */
[----:B------:R-:W-:Y:S01]  /*4970*/  @P1 FMUL R73, R73, 0.25 ;  /* 0x3e80000049491820 */ /* 0x000fe20000400000 */
[----:B------:R-:W-:Y:S01]  /*4980*/  @P1 FMUL R72, R72, 0.25 ;  /* 0x3e80000048481820 */ /* 0x000fe20000400000 */
[----:B------:R-:W-:Y:S01]  /*4990*/  @P1 FMUL R77, R77, 0.25 ;  /* 0x3e8000004d4d1820 */ /* 0x000fe20000400000 */
[----:B------:R-:W-:Y:S01]  /*49a0*/  @P1 FMUL R76, R76, 0.25 ;  /* 0x3e8000004c4c1820 */ /* 0x000fe20000400000 */
[----:B------:R-:W-:Y:S01]  /*49b0*/  LOP3.LUT R6, R6, 0xff800000, RZ, 0xc0, !PT ;  /* 0xff80000006067812 */ /* 0x000fe200078ec0ff */
[----:B------:R-:W-:Y:S01]  /*49c0*/  FFMA.FTZ R4, R7, 1.1920928955078125e-07, R4 ;  /* 0x3400000007047823 */ /* 0x000fe20000010004 */
[----:B------:R-:W-:Y:S01]  /*49d0*/  LOP3.LUT R9, R8, 0xff800000, RZ, 0xc0, !PT ;  /* 0xff80000008097812 */ /* 0x000fe200078ec0ff */
[----:B------:R-:W-:Y:S01]  /*49e0*/  @!P3 FMUL R73, R73, 16777216 ;  /* 0x4b8000004949b820 */ /* 0x000fe20000400000 */
[----:B------:R-:W-:Y:S01]  /*49f0*/  FSEL R7, RZ, -23, P4 ;  /* 0xc1b80000ff077808 */ /* 0x000fe20002000000 */
[----:B------:R-:W-:Y:S01]  /*4a00*/  @!P3 FMUL R72, R72, 16777216 ;  /* 0x4b8000004848b820 */ /* 0x000fe20000400000 */
[----:B------:R-:W-:Y:S01]  /*4a10*/  FSEL R3, RZ, -23, P2 ;  /* 0xc1b80000ff037808 */ /* 0x000fe20001000000 */
[----:B------:R-:W-:Y:S01]  /*4a20*/  @!P3 FMUL R77, R77, 16777216 ;  /* 0x4b8000004d4db820 */ /* 0x000fe20000400000 */
[----:B------:R-:W-:Y:S01]  /*4a30*/  @!P3 FMUL R76, R76, 16777216 ;  /* 0x4b8000004c4cb820 */ /* 0x000fe20000400000 */
[----:B------:R-:W-:Y:S01]  /*4a40*/  I2FP.F32.S32 R8, R6 ;  /* 0x0000000600087245 */ /* 0x000fe20000201400 */
[C---:B-1----:R-:W-:Y:S01]  /*4a50*/  FMUL R14, R11.reuse, R73 ;  /* 0x000000490b0e7220 */ /* 0x042fe20000400000 */
[----:B------:R-:W-:Y:S01]  /*4a60*/  I2FP.F32.S32 R10, R9 ;  /* 0x00000009000a7245 */ /* 0x000fe20000201400 */
[C---:B------:R-:W-:Y:S01]  /*4a70*/  FMUL R15, R11.reuse, R72 ;  /* 0x000000480b0f7220 */ /* 0x040fe20000400000 */
[----:B------:R-:W-:Y:S01]  /*4a80*/  F2FP.SATFINITE.E4M3.F32.PACK_AB_MERGE_C R26, R26, R27, RZ ;  /* 0x0000001b1a1a723e */ /* 0x000fe200048070ff */
[C---:B------:R-:W-:Y:S01]  /*4a90*/  FMUL R18, R11.reuse, R77 ;  /* 0x0000004d0b127220 */ /* 0x040fe20000400000 */
[----:B------:R-:W-:Y:S01]  /*4aa0*/  F2FP.SATFINITE.E4M3.F32.PACK_AB_MERGE_C R23, R22, R23, RZ ;  /* 0x000000171617723e */ /* 0x000fe200048070ff */
[----:B------:R-:W-:Y:S01]  /*4ab0*/  FMUL R19, R11, R76 ;  /* 0x0000004c0b137220 */ /* 0x000fe20000400000 */
[----:B------:R-:W-:Y:S01]  /*4ac0*/  FFMA.FTZ R8, R8, 1.1920928955078125e-07, R3 ;  /* 0x3400000008087823 */ /* 0x000fe20000010003 */
[----:B------:R-:W-:Y:S01]  /*4ad0*/  FFMA.FTZ R11, R10, 1.1920928955078125e-07, R7 ;  /* 0x340000000a0b7823 */ /* 0x000fe20000010007 */
[----:B------:R-:W-:Y:S01]  /*4ae0*/  F2FP.SATFINITE.E4M3.F32.PACK_AB_MERGE_C R24, R24, R25, RZ ;  /* 0x000000191818723e */ /* 0x000fe200048070ff */
[----:B------:R-:W-:Y:S01]  /*4af0*/  IMAD.IADD R2, R29, 0x1, -R2 ;  /* 0x000000011d027824 */ /* 0x000fe200078e0a02 */
[----:B------:R-:W-:Y:S01]  /*4b00*/  F2FP.SATFINITE.E4M3.F32.PACK_AB_MERGE_C R21, R20, R21, RZ ;  /* 0x000000151415723e */ /* 0x000fe200048070ff */
[----:B------:R-:W-:Y:S01]  /*4b10*/  IMAD.IADD R5, R28, 0x1, -R5 ;  /* 0x000000011c057824 */ /* 0x000fe200078e0a05 */
[----:B------:R-:W-:Y:S01]  /*4b20*/  LOP3.LUT R3, R26, 0xffff, RZ, 0xc0, !PT ;  /* 0x0000ffff1a037812 */ /* 0x000fe200078ec0ff */
[----:B------:R-:W-:Y:S01]  /*4b30*/  FADD R2, R2, -1 ;  /* 0xbf80000002027421 */ /* 0x000fe20000000000 */
[----:B------:R-:W-:Y:S01]  /*4b40*/  LOP3.LUT R10, R23, 0xffff, RZ, 0xc0, !PT ;  /* 0x0000ffff170a7812 */ /* 0x000fe200078ec0ff */
[----:B------:R-:W-:Y:S01]  /*4b50*/  FADD R5, R5, -1 ;  /* 0xbf80000005057421 */ /* 0x000fe20000000000 */
[----:B------:R-:W-:Y:S01]  /*4b60*/  LOP3.LUT R7, R24, 0xffff, RZ, 0xc0, !PT ;  /* 0x0000ffff18077812 */ /* 0x000fe200078ec0ff */
[----:B------:R-:W0:Y:S01]  /*4b70*/  LDC R38, c[0x0][0x3e8] ;  /* 0x0000fa00ff267b82 */ /* 0x000e220000000800 */
[----:B------:R-:W-:Y:S01]  /*4b80*/  SHF.R.U32.HI R3, RZ, 0x8, R3 ;  /* 0x00000008ff037819 */ /* 0x000fe20000011603 */
[----:B------:R-:W-:Y:S01]  /*4b90*/  IMAD.IADD R9, R46, 0x1, -R9 ;  /* 0x000000012e097824 */ /* 0x000fe200078e0a09 */
[----:B------:R-:W-:Y:S01]  /*4ba0*/  SHF.R.U32.HI R10, RZ, 0x8, R10 ;  /* 0x00000008ff0a7819 */ /* 0x000fe2000001160a */
[----:B------:R-:W1:Y:S01]  /*4bb0*/  LDCU.64 UR4, c[0x0][0x3e0] ;  /* 0x00007c00ff0477ac */ /* 0x000e620008000a00 */
[----:B------:R-:W-:Y:S01]  /*4bc0*/  PRMT R24, R21, 0x7604, R24 ;  /* 0x0000760415187816 */ /* 0x000fe20000000018 */
[----:B------:R-:W-:Y:S01]  /*4bd0*/  FADD R9, R9, -1 ;  /* 0xbf80000009097421 */ /* 0x000fe20000000000 */
[----:B------:R-:W-:Y:S01]  /*4be0*/  LOP3.LUT R21, R21, 0xffff, RZ, 0xc0, !PT ;  /* 0x0000ffff15157812 */ /* 0x000fe200078ec0ff */
[----:B------:R-:W2:Y:S01]  /*4bf0*/  LDC.64 R40, c[0x0][0x398] ;  /* 0x0000e600ff287b82 */ /* 0x000ea20000000a00 */
[----:B------:R-:W-:-:S02]  /*4c00*/  F2FP.SATFINITE.E4M3.F32.PACK_AB_MERGE_C R18, R18, R19, RZ ;  /* 0x000000131212723e */ /* 0x000fc400048070ff */
[----:B------:R-:W-:Y:S02]  /*4c10*/  F2FP.SATFINITE.E4M3.F32.PACK_AB_MERGE_C R15, R14, R15, RZ ;  /* 0x0000000f0e0f723e */ /* 0x000fe400048070ff */
[----:B------:R-:W-:Y:S02]  /*4c20*/  PRMT R19, R10, 0x7604, R3 ;  /* 0x000076040a137816 */ /* 0x000fe40000000003 */
[----:B------:R-:W-:Y:S02]  /*4c30*/  SHF.R.U32.HI R10, RZ, 0x8, R21 ;  /* 0x00000008ff0a7819 */ /* 0x000fe40000011615 */
[----:B------:R-:W-:Y:S01]  /*4c40*/  SHF.R.U32.HI R3, RZ, 0x8, R7 ;  /* 0x00000008ff037819 */ /* 0x000fe20000011607 */
[----:B------:R-:W-:Y:S01]  /*4c50*/  STS.U16 [R196+UR7+0x80], R19 ;  /* 0x00008013c4007988 */ /* 0x000fe20008000407 */
[C---:B------:R-:W-:Y:S02]  /*4c60*/  PRMT R21, R15.reuse, 0x7604, R18 ;  /* 0x000076040f157816 */ /* 0x040fe40000000012 */
[----:B------:R-:W-:Y:S01]  /*4c70*/  LOP3.LUT R7, R18, 0xffff, RZ, 0xc0, !PT ;  /* 0x0000ffff12077812 */ /* 0x000fe200078ec0ff */
[----:B-1----:R-:W-:Y:S01]  /*4c80*/  UIMAD UR4, UR8, UR4, URZ ;  /* 0x00000004080472a4 */ /* 0x002fe2000f8e02ff */
[----:B------:R-:W-:-:S02]  /*4c90*/  LOP3.LUT R15, R15, 0xffff, RZ, 0xc0, !PT ;  /* 0x0000ffff0f0f7812 */ /* 0x000fc400078ec0ff */
[----:B------:R-:W-:Y:S02]  /*4ca0*/  F2FP.SATFINITE.E4M3.F32.PACK_AB_MERGE_C R16, R16, R17, RZ ;  /* 0x000000111010723e */ /* 0x000fe400048070ff */
[----:B------:R-:W-:Y:S02]  /*4cb0*/  PRMT R17, R23, 0x7604, R26 ;  /* 0x0000760417117816 */ /* 0x000fe4000000001a */
[----:B------:R-:W-:Y:S02]  /*4cc0*/  PRMT R14, R10, 0x7604, R3 ;  /* 0x000076040a0e7816 */ /* 0x000fe40000000003 */
[----:B------:R-:W-:Y:S01]  /*4cd0*/  F2FP.SATFINITE.E4M3.F32.PACK_AB_MERGE_C R13, R12, R13, RZ ;  /* 0x0000000d0c0d723e */ /* 0x000fe200048070ff */
[----:B------:R1:W-:Y:S01]  /*4ce0*/  STS.U16 [R196+UR7], R17 ;  /* 0x00000011c4007988 */ /* 0x0003e20008000407 */
[----:B------:R-:W-:Y:S02]  /*4cf0*/  SHF.R.U32.HI R3, RZ, 0x8, R7 ;  /* 0x00000008ff037819 */ /* 0x000fe40000011607 */
[----:B------:R-:W-:-:S02]  /*4d00*/  SHF.R.U32.HI R10, RZ, 0x8, R15 ;  /* 0x00000008ff0a7819 */ /* 0x000fc4000001160f */
[----:B------:R-:W-:Y:S02]  /*4d10*/  LOP3.LUT R7, R16, 0xffff, RZ, 0xc0, !PT ;  /* 0x0000ffff10077812 */ /* 0x000fe400078ec0ff */
[----:B------:R-:W-:Y:S02]  /*4d20*/  PRMT R15, R10, 0x7604, R3 ;  /* 0x000076040a0f7816 */ /* 0x000fe40000000003 */
[----:B------:R-:W-:Y:S02]  /*4d30*/  SHF.R.U32.HI R3, RZ, 0x8, R7 ;  /* 0x00000008ff037819 */ /* 0x000fe40000011607 */
[C---:B-1----:R-:W-:Y:S01]  /*4d40*/  PRMT R17, R13.reuse, 0x7604, R16 ;  /* 0x000076040d117816 */ /* 0x042fe20000000010 */
[----:B------:R-:W-:Y:S01]  /*4d50*/  IMAD.MOV.U32 R16, RZ, RZ, 0x3dc6b27f ;  /* 0x3dc6b27fff107424 */ /* 0x000fe200078e00ff */
[----:B------:R-:W-:Y:S02]  /*4d60*/  LOP3.LUT R13, R13, 0xffff, RZ, 0xc0, !PT ;  /* 0x0000ffff0d0d7812 */ /* 0x000fe400078ec0ff */
[----:B------:R-:W-:-:S02]  /*4d70*/  LOP3.LUT R7, R196, 0x20, RZ, 0x3c, !PT ;  /* 0x00000020c4077812 */ /* 0x000fc400078e3cff */
[----:B------:R-:W-:Y:S02]  /*4d80*/  SHF.R.U32.HI R10, RZ, 0x8, R13 ;  /* 0x00000008ff0a7819 */ /* 0x000fe4000001160d */
[----:B------:R-:W-:Y:S01]  /*4d90*/  LOP3.LUT R12, R196, 0x60, RZ, 0x3c, !PT ;  /* 0x00000060c40c7812 */ /* 0x000fe200078e3cff */
[----:B------:R-:W-:Y:S01]  /*4da0*/  STS.U16 [R7+UR7+0x400], R24 ;  /* 0x0004001807007988 */ /* 0x000fe20008000407 */
[----:B------:R-:W-:Y:S01]  /*4db0*/  PRMT R23, R10, 0x7604, R3 ;  /* 0x000076040a177816 */ /* 0x000fe20000000003 */
[----:B------:R-:W-:Y:S01]  /*4dc0*/  FFMA.FTZ R3, R2, R16, -0.16845393180847167969 ;  /* 0xbe2c7f3002037423 */ /* 0x000fe20000010010 */
[----:B------:R-:W-:Y:S01]  /*4dd0*/  LOP3.LUT R10, R196, 0x40, RZ, 0x3c, !PT ;  /* 0x00000040c40a7812 */ /* 0x000fe200078e3cff */
[----:B------:R1:W-:Y:S01]  /*4de0*/  STS.U16 [R7+UR7+0x480], R14 ;  /* 0x0004800e07007988 */ /* 0x0003e20008000407 */
[----:B------:R-:W-:Y:S01]  /*4df0*/  SHF.R.U32.HI R13, RZ, 0x5, R193 ;  /* 0x00000005ff0d7819 */ /* 0x000fe200000116c1 */
[C---:B------:R-:W-:Y:S01]  /*4e00*/  FFMA.FTZ R3, R2.reuse, R3, 0.1716887056827545166 ;  /* 0x3e2fcf2a02037423 */ /* 0x040fe20000010003 */
[----:B------:R-:W-:Y:S01]  /*4e10*/  ISETP.GE.U32.AND P1, PT, R29, 0x7f800000, PT ;  /* 0x7f8000001d00780c */ /* 0x000fe20003f26070 */
[----:B------:R-:W-:Y:S01]  /*4e20*/  STS.U16 [R10+UR7+0x800], R21 ;  /* 0x000800150a007988 */ /* 0x000fe20008000407 */
[----:B------:R-:W-:Y:S01]  /*4e30*/  SGXT.U32 R13, R13, 0x3 ;  /* 0x000000030d0d781a */ /* 0x000fe20000000000 */
[----:B------:R-:W-:Y:S01]  /*4e40*/  FFMA.FTZ R3, R2, R3, -0.17900948226451873779 ;  /* 0xbe374e4302037423 */ /* 0x000fe20000010003 */
[----:B------:R-:W-:Y:S01]  /*4e50*/  ISETP.GE.U32.AND P5, PT, R28, 0x7f800000, PT ;  /* 0x7f8000001c00780c */ /* 0x000fe20003fa6070 */
[----:B------:R3:W-:Y:S01]  /*4e60*/  STS.U16 [R10+UR7+0x880], R15 ;  /* 0x0008800f0a007988 */ /* 0x0007e20008000407 */
[C---:B------:R-:W-:Y:S01]  /*4e70*/  ISETP.GE.U32.AND P6, PT, R37.reuse, 0x7f800000, PT ;  /* 0x7f8000002500780c */ /* 0x040fe20003fc6070 */
[----:B-1----:R-:W-:-:S02]  /*4e80*/  IMAD.IADD R7, R37, 0x1, -R6 ;  /* 0x0000000125077824 */ /* 0x002fc400078e0a06 */
[----:B------:R-:W-:Y:S01]  /*4e90*/  FFMA.FTZ R6, R5, R16, -0.16845393180847167969 ;  /* 0xbe2c7f3005067423 */ /* 0x000fe20000010010 */
[C---:B------:R-:W-:Y:S01]  /*4ea0*/  FFMA.FTZ R3, R2.reuse, R3, 0.20512372255325317383 ;  /* 0x3e520bf402037423 */ /* 0x040fe20000010003 */
[----:B------:R-:W-:Y:S01]  /*4eb0*/  STS.U16 [R12+UR7+0xc00], R17 ;  /* 0x000c00110c007988 */ /* 0x000fe20008000407 */
[----:B------:R-:W-:Y:S01]  /*4ec0*/  FADD R7, R7, -1 ;  /* 0xbf80000007077421 */ /* 0x000fe20000000000 */
[----:B------:R-:W-:Y:S01]  /*4ed0*/  FFMA.FTZ R6, R5, R6, 0.1716887056827545166 ;  /* 0x3e2fcf2a05067423 */ /* 0x000fe20000010006 */
[C---:B------:R-:W-:Y:S01]  /*4ee0*/  FFMA.FTZ R3, R2.reuse, R3, -0.24046532809734344482 ;  /* 0xbe763c8b02037423 */ /* 0x040fe20000010003 */
[----:B------:R1:W-:Y:S01]  /*4ef0*/  STS.U16 [R12+UR7+0xc80], R23 ;  /* 0x000c80170c007988 */ /* 0x0003e20008000407 */
[----:B---3--:R-:W-:Y:S01]  /*4f00*/  FFMA.FTZ R10, R7, R16, -0.16845393180847167969 ;  /* 0xbe2c7f30070a7423 */ /* 0x008fe20000010010 */
[----:B------:R-:W-:Y:S01]  /*4f10*/  FFMA.FTZ R6, R5, R6, -0.17900948226451873779 ;  /* 0xbe374e4305067423 */ /* 0x000fe20000010006 */
[----:B------:R-:W-:Y:S01]  /*4f20*/  FFMA.FTZ R3, R2, R3, 0.28857114911079406738 ;  /* 0x3e93bf9902037423 */ /* 0x000fe20000010003 */
[----:B0-----:R-:W-:-:S02]  /*4f30*/  IMAD R13, R13, R38, RZ ;  /* 0x000000260d0d7224 */ /* 0x001fc400078e02ff */
[----:B------:R-:W-:Y:S01]  /*4f40*/  FFMA.FTZ R10, R7, R10, 0.1716887056827545166 ;  /* 0x3e2fcf2a070a7423 */ /* 0x000fe2000001000a */
[----:B------:R-:W-:Y:S01]  /*4f50*/  FFMA.FTZ R6, R5, R6, 0.20512372255325317383 ;  /* 0x3e520bf405067423 */ /* 0x000fe20000010006 */
[C---:B------:R-:W-:Y:S01]  /*4f60*/  FFMA.FTZ R3, R2.reuse, R3, -0.36067417263984680176 ;  /* 0xbeb8aa4902037423 */ /* 0x040fe20000010003 */
[----:B------:R-:W-:Y:S01]  /*4f70*/  BAR.SYNC.DEFER_BLOCKING 0x0 ;  /* 0x0000000000007b1d */ /* 0x000fe20000010000 */
[----:B------:R-:W-:Y:S01]  /*4f80*/  FFMA.FTZ R10, R7, R10, -0.17900948226451873779 ;  /* 0xbe374e43070a7423 */ /* 0x000fe2000001000a */
[----:B------:R-:W-:Y:S01]  /*4f90*/  FFMA.FTZ R6, R5, R6, -0.24046532809734344482 ;  /* 0xbe763c8b05067423 */ /* 0x000fe20000010006 */
[----:B-1----:R-:W-:Y:S01]  /*4fa0*/  FFMA.FTZ R12, R9, R16, -0.16845393180847167969 ;  /* 0xbe2c7f30090c7423 */ /* 0x002fe20000010010 */
[C---:B------:R-:W-:Y:S01]  /*4fb0*/  FFMA.FTZ R3, R2.reuse, R3, 0.48089820146560668945 ;  /* 0x3ef6384a02037423 */ /* 0x040fe20000010003 */
[----:B------:R-:W-:Y:S01]  /*4fc0*/  FFMA.FTZ R10, R7, R10, 0.20512372255325317383 ;  /* 0x3e520bf4070a7423 */ /* 0x000fe2000001000a */
[----:B------:R-:W-:Y:S01]  /*4fd0*/  FFMA.FTZ R6, R5, R6, 0.28857114911079406738 ;  /* 0x3e93bf9905067423 */ /* 0x000fe20000010006 */
[----:B------:R-:W-:Y:S01]  /*4fe0*/  FFMA.FTZ R12, R9, R12, 0.1716887056827545166 ;  /* 0x3e2fcf2a090c7423 */ /* 0x000fe2000001000c */
[----:B------:R-:W-:Y:S01]  /*4ff0*/  FFMA.FTZ R3, R2, R3, -0.72134751081466674805 ;  /* 0xbf38aa3b02037423 */ /* 0x000fe20000010003 */
[----:B------:R-:W-:Y:S01]  /*5000*/  FFMA.FTZ R10, R7, R10, -0.24046532809734344482 ;  /* 0xbe763c8b070a7423 */ /* 0x000fe2000001000a */
[----:B------:R-:W-:Y:S01]  /*5010*/  FFMA.FTZ R6, R5, R6, -0.36067417263984680176 ;  /* 0xbeb8aa4905067423 */ /* 0x000fe20000010006 */
[----:B------:R-:W-:Y:S01]  /*5020*/  FFMA.FTZ R12, R9, R12, -0.17900948226451873779 ;  /* 0xbe374e43090c7423 */ /* 0x000fe2000001000c */
[----:B------:R-:W-:-:S02]  /*5030*/  IMAD R14, R38, 0x8, R13 ;  /* 0x00000008260e7824 */ /* 0x000fc400078e020d */
[----:B------:R-:W-:Y:S01]  /*5040*/  FFMA.FTZ R10, R7, R10, 0.28857114911079406738 ;  /* 0x3e93bf99070a7423 */ /* 0x000fe2000001000a */
[----:B------:R-:W-:Y:S01]  /*5050*/  FFMA.FTZ R6, R5, R6, 0.48089820146560668945 ;  /* 0x3ef6384a05067423 */ /* 0x000fe20000010006 */
[----:B------:R-:W-:Y:S01]  /*5060*/  FFMA.FTZ R12, R9, R12, 0.20512372255325317383 ;  /* 0x3e520bf4090c7423 */ /* 0x000fe2000001000c */
[----:B------:R-:W-:Y:S01]  /*5070*/  FMUL R3, R2, R3 ;  /* 0x0000000302037220 */ /* 0x000fe20000400000 */
[----:B------:R-:W-:Y:S01]  /*5080*/  FFMA.FTZ R10, R7, R10, -0.36067417263984680176 ;  /* 0xbeb8aa49070a7423 */ /* 0x000fe2000001000a */
[----:B------:R-:W-:Y:S01]  /*5090*/  FFMA.FTZ R6, R5, R6, -0.72134751081466674805 ;  /* 0xbf38aa3b05067423 */ /* 0x000fe20000010006 */
[----:B------:R-:W-:Y:S01]  /*50a0*/  FFMA.FTZ R12, R9, R12, -0.24046532809734344482 ;  /* 0xbe763c8b090c7423 */ /* 0x000fe2000001000c */
[----:B------:R-:W-:Y:S02]  /*50b0*/  IMAD R15, R38, 0x8, R14 ;  /* 0x00000008260f7824 */ /* 0x000fe400078e020e */
[----:B------:R-:W-:Y:S01]  /*50c0*/  FFMA.FTZ R10, R7, R10, 0.48089820146560668945 ;  /* 0x3ef6384a070a7423 */ /* 0x000fe2000001000a */
[----:B------:R-:W-:Y:S01]  /*50d0*/  FMUL R6, R5, R6 ;  /* 0x0000000605067220 */ /* 0x000fe20000400000 */
[----:B------:R-:W-:Y:S01]  /*50e0*/  FMUL R3, R2, R3 ;  /* 0x0000000302037220 */ /* 0x000fe20000400000 */
[----:B------:R-:W-:Y:S01]  /*50f0*/  FFMA.FTZ R12, R9, R12, 0.28857114911079406738 ;  /* 0x3e93bf99090c7423 */ /* 0x000fe2000001000c */
[----:B------:R-:W-:Y:S01]  /*5100*/  FFMA.FTZ R10, R7, R10, -0.72134751081466674805 ;  /* 0xbf38aa3b070a7423 */ /* 0x000fe2000001000a */
[----:B------:R-:W-:Y:S01]  /*5110*/  FMUL R6, R5, R6 ;  /* 0x0000000605067220 */ /* 0x000fe20000400000 */
[----:B------:R-:W-:-:S02]  /*5120*/  IMAD R16, R38, 0x8, R15 ;  /* 0x0000000826107824 */ /* 0x000fc400078e020f */
[----:B------:R-:W-:Y:S01]  /*5130*/  FFMA.FTZ R3, R2, 1.4426950216293334961, R3 ;  /* 0x3fb8aa3b02037823 */ /* 0x000fe20000010003 */
[----:B------:R-:W-:Y:S01]  /*5140*/  FMUL R10, R7, R10 ;  /* 0x0000000a070a7220 */ /* 0x000fe20000400000 */
[----:B------:R-:W-:Y:S01]  /*5150*/  FFMA.FTZ R12, R9, R12, -0.36067417263984680176 ;  /* 0xbeb8aa49090c7423 */ /* 0x000fe2000001000c */
[----:B------:R-:W-:Y:S01]  /*5160*/  FFMA.FTZ R5, R5, 1.4426950216293334961, R6 ;  /* 0x3fb8aa3b05057823 */ /* 0x000fe20000010006 */
[----:B------:R-:W-:Y:S02]  /*5170*/  @P1 IMAD.MOV.U32 R2, RZ, RZ, 0x7f800000 ;  /* 0x7f800000ff021424 */ /* 0x000fe400078e00ff */
[----:B------:R-:W-:Y:S01]  /*5180*/  FMUL R10, R7, R10 ;  /* 0x0000000a070a7220 */ /* 0x000fe20000400000 */
[----:B------:R-:W-:Y:S02]  /*5190*/  IMAD R17, R38, 0x8, R16 ;  /* 0x0000000826117824 */ /* 0x000fe400078e0210 */
[----:B------:R-:W-:Y:S01]  /*51a0*/  FADD R0, R0, R3 ;  /* 0x0000000300007221 */ /* 0x000fe20000000000 */
[----:B------:R-:W-:Y:S01]  /*51b0*/  FFMA.FTZ R12, R9, R12, 0.48089820146560668945 ;  /* 0x3ef6384a090c7423 */ /* 0x000fe2000001000c */
[----:B------:R-:W-:Y:S01]  /*51c0*/  FFMA.FTZ R7, R7, 1.4426950216293334961, R10 ;  /* 0x3fb8aa3b07077823 */ /* 0x000fe2000001000a */
[----:B------:R-:W-:Y:S01]  /*51d0*/  FADD R34, R4, R5 ;  /* 0x0000000504227221 */ /* 0x000fe20000000000 */
[----:B------:R-:W-:Y:S01]  /*51e0*/  @P1 FFMA.FTZ R0, R29, R2, +INF ;  /* 0x7f8000001d001423 */ /* 0x000fe20000010002 */
[----:B------:R-:W-:-:S02]  /*51f0*/  @P5 IMAD.MOV.U32 R5, RZ, RZ, 0x7f800000 ;  /* 0x7f800000ff055424 */ /* 0x000fc400078e00ff */
[----:B------:R-:W-:Y:S01]  /*5200*/  FFMA.FTZ R12, R9, R12, -0.72134751081466674805 ;  /* 0xbf38aa3b090c7423 */ /* 0x000fe2000001000c */
[----:B------:R-:W-:Y:S02]  /*5210*/  @P6 IMAD.MOV.U32 R2, RZ, RZ, 0x7f800000 ;  /* 0x7f800000ff026424 */ /* 0x000fe400078e00ff */
[----:B------:R-:W-:Y:S01]  /*5220*/  FADD R35, R8, R7 ;  /* 0x0000000708237221 */ /* 0x000fe20000000000 */
[----:B------:R-:W-:Y:S01]  /*5230*/  IMAD R3, R206, UR5, RZ ;  /* 0x00000005ce037c24 */ /* 0x000fe2000f8e02ff */
[----:B------:R-:W-:Y:S01]  /*5240*/  ISETP.GE.U32.AND P4, PT, R46, 0x7f800000, PT ;  /* 0x7f8000002e00780c */ /* 0x000fe20003f86070 */
[----:B------:R-:W-:Y:S01]  /*5250*/  IMAD R18, R38, 0x8, R17 ;  /* 0x0000000826127824 */ /* 0x000fe200078e0211 */
[----:B------:R-:W-:Y:S01]  /*5260*/  USHF.R.S32.HI UR5, URZ, 0x1f, UR4 ;  /* 0x0000001fff057899 */ /* 0x000fe20008011404 */
[----:B------:R-:W-:Y:S01]  /*5270*/  @P5 FFMA.FTZ R34, R28, R5, +INF ;  /* 0x7f8000001c225423 */ /* 0x000fe20000010005 */
[----:B------:R-:W-:Y:S01]  /*5280*/  @P6 FFMA.FTZ R35, R37, R2, +INF ;  /* 0x7f80000025236423 */ /* 0x000fe20000010002 */
[C---:B------:R-:W-:Y:S01]  /*5290*/  IMAD R19, R38.reuse, 0x8, R18 ;  /* 0x0000000826137824 */ /* 0x040fe200078e0212 */
[----:B--2---:R-:W-:Y:S01]  /*52a0*/  IADD3 R32, P5, P6, R3, UR4, R40 ;  /* 0x0000000403207c10 */ /* 0x004fe2000febe028 */
[----:B------:R-:W0:Y:S01]  /*52b0*/  LDS R39, [R194+UR7] ;  /* 0x00000007c2277984 */ /* 0x000e220008000800 */
[----:B------:R-:W-:Y:S01]  /*52c0*/  SHF.R.S32.HI R2, RZ, 0x1f, R3 ;  /* 0x0000001fff027819 */ /* 0x000fe20000011403 */
[C---:B------:R-:W-:Y:S01]  /*52d0*/  FMUL R12, R9.reuse, R12 ;  /* 0x0000000c090c7220 */ /* 0x040fe20000400000 */
[----:B------:R-:W-:Y:S01]  /*52e0*/  IMAD R21, R38, 0x8, R19 ;  /* 0x0000000826157824 */ /* 0x000fe200078e0213 */
[----:B------:R-:W1:Y:S01]  /*52f0*/  LDS R40, [R194+UR7+0x100] ;  /* 0x00010007c2287984 */ /* 0x000e620008000800 */
[----:B------:R-:W-:Y:S01]  /*5300*/  IADD3.X R44, PT, PT, R2, UR5, R41, P5, P6 ;  /* 0x00000005022c7c10 */ /* 0x000fe2000afec429 */
[----:B------:R-:W-:Y:S01]  /*5310*/  FMUL R12, R9, R12 ;  /* 0x0000000c090c7220 */ /* 0x000fe20000400000 */
[----:B------:R-:W-:Y:S01]  /*5320*/  IMAD R23, R38, 0x8, R21 ;  /* 0x0000000826177824 */ /* 0x000fe200078e0215 */
[----:B------:R-:W2:Y:S01]  /*5330*/  LDS R41, [R194+UR7+0x200] ;  /* 0x00020007c2297984 */ /* 0x000ea20008000800 */
[----:B------:R-:W-:-:S02]  /*5340*/  @P4 IMAD.MOV.U32 R5, RZ, RZ, 0x7f800000 ;  /* 0x7f800000ff054424 */ /* 0x000fc400078e00ff */
[----:B------:R-:W-:Y:S01]  /*5350*/  FFMA.FTZ R12, R9, 1.4426950216293334961, R12 ;  /* 0x3fb8aa3b090c7823 */ /* 0x000fe2000001000c */
[----:B------:R-:W-:Y:S01]  /*5360*/  IMAD R25, R38, 0x8, R23 ;  /* 0x0000000826197824 */ /* 0x000fe200078e0217 */
[----:B------:R-:W3:Y:S01]  /*5370*/  LDS R42, [R194+UR7+0x300] ;  /* 0x00030007c22a7984 */ /* 0x000ee20008000800 */
[-C--:B------:R-:W-:Y:S01]  /*5380*/  IADD3 R6, P5, PT, R15, R32.reuse, RZ ;  /* 0x000000200f067210 */ /* 0x080fe20007fbe0ff */
[----:B------:R-:W-:Y:S01]  /*5390*/  FADD R36, R11, R12 ;  /* 0x0000000c0b247221 */ /* 0x000fe20000000000 */
[----:B------:R-:W-:Y:S01]  /*53a0*/  @P4 FFMA.FTZ R36, R46, R5, +INF ;  /* 0x7f8000002e244423 */ /* 0x000fe20000010005 */
[C---:B------:R-:W-:Y:S01]  /*53b0*/  IMAD R27, R38.reuse, 0x8, R25 ;  /* 0x00000008261b7824 */ /* 0x040fe200078e0219 */
[-C--:B------:R-:W-:Y:S01]  /*53c0*/  IADD3 R2, P4, PT, R13, R32.reuse, RZ ;  /* 0x000000200d027210 */ /* 0x080fe20007f9e0ff */
[----:B------:R-:W4:Y:S01]  /*53d0*/  LDCU UR4, c[0x0][0x3ec] ;  /* 0x00007d80ff0477ac */ /* 0x000f220008000800 */
[----:B------:R-:W-:Y:S01]  /*53e0*/  FSETP.NEU.AND P3, PT, R29, RZ, PT ;  /* 0x000000ff1d00720b */ /* 0x000fe20003f6d000 */
[----:B------:R-:W-:Y:S01]  /*53f0*/  IMAD R29, R38, 0x8, R27 ;  /* 0x00000008261d7824 */ /* 0x000fe200078e021b */
[----:B------:R-:W-:-:S02]  /*5400*/  IADD3 R4, P6, PT, R14, R32, RZ ;  /* 0x000000200e047210 */ /* 0x000fc40007fde0ff */
[----:B------:R-:W-:Y:S01]  /*5410*/  LEA.HI.X.SX32 R3, R13, R44, 0x1, P4 ;  /* 0x0000002c0d037211 */ /* 0x000fe200020f0eff */
[----:B------:R-:W-:Y:S01]  /*5420*/  IMAD R31, R38, 0x8, R29 ;  /* 0x00000008261f7824 */ /* 0x000fe200078e021d */
[----:B------:R-:W-:Y:S02]  /*5430*/  IADD3 R8, P4, PT, R16, R32, RZ ;  /* 0x0000002010087210 */ /* 0x000fe40007f9e0ff */
[----:B------:R-:W-:Y:S01]  /*5440*/  LEA.HI.X.SX32 R7, R15, R44, 0x1, P5 ;  /* 0x0000002c0f077211 */ /* 0x000fe200028f0eff */
[----:B------:R-:W-:Y:S01]  /*5450*/  IMAD R33, R38, 0x8, R31 ;  /* 0x0000000826217824 */ /* 0x000fe200078e021f */
[----:B------:R-:W-:Y:S02]  /*5460*/  IADD3 R12, P5, PT, R18, R32, RZ ;  /* 0x00000020120c7210 */ /* 0x000fe40007fbe0ff */
[----:B------:R-:W-:Y:S02]  /*5470*/  LEA.HI.X.SX32 R5, R14, R44, 0x1, P6 ;  /* 0x0000002c0e057211 */ /* 0x000fe400030f0eff */
[----:B------:R-:W-:-:S02]  /*5480*/  IADD3 R10, P6, PT, R17, R32, RZ ;  /* 0x00000020110a7210 */ /* 0x000fc40007fde0ff */
[----:B------:R-:W-:Y:S01]  /*5490*/  LEA.HI.X.SX32 R9, R16, R44, 0x1, P4 ;  /* 0x0000002c10097211 */ /* 0x000fe200020f0eff */
[----:B----4-:R-:W-:Y:S01]  /*54a0*/  UIMAD UR4, UR8, UR4, URZ ;  /* 0x00000004080472a4 */ /* 0x010fe2000f8e02ff */
[----:B------:R-:W-:Y:S02]  /*54b0*/  IADD3 R14, P4, PT, R19, R32, RZ ;  /* 0x00000020130e7210 */ /* 0x000fe40007f9e0ff */
[----:B------:R-:W-:Y:S01]  /*54c0*/  LEA.HI.X.SX32 R13, R18, R44, 0x1, P5 ;  /* 0x0000002c120d7211 */ /* 0x000fe200028f0eff */
[----:B------:R-:W-:Y:S01]  /*54d0*/  USHF.L.U32 UR6, UR4, 0x2, URZ ;  /* 0x0000000204067899 */ /* 0x000fe200080006ff */
[----:B------:R-:W-:Y:S01]  /*54e0*/  IADD3 R18, P5, PT, R23, R32, RZ ;  /* 0x0000002017127210 */ /* 0x000fe20007fbe0ff */
[----:B------:R-:W-:Y:S01]  /*54f0*/  UIMAD.WIDE UR4, UR4, 0x4, URZ ;  /* 0x00000004040478a5 */ /* 0x000fe2000f8e02ff */
[----:B------:R-:W-:Y:S02]  /*5500*/  LEA.HI.X.SX32 R11, R17, R44, 0x1, P6 ;  /* 0x0000002c110b7211 */ /* 0x000fe400030f0eff */
[----:B------:R-:W-:-:S02]  /*5510*/  IADD3 R16, P6, PT, R21, R32, RZ ;  /* 0x0000002015107210 */ /* 0x000fc40007fde0ff */
[----:B------:R-:W-:Y:S02]  /*5520*/  LEA.HI.X.SX32 R15, R19, R44, 0x1, P4 ;  /* 0x0000002c130f7211 */ /* 0x000fe400020f0eff */
[----:B------:R-:W-:Y:S01]  /*5530*/  FSETP.NEU.AND P1, PT, R37, RZ, PT ;  /* 0x000000ff2500720b */ /* 0x000fe20003f2d000 */
[C---:B------:R-:W-:Y:S01]  /*5540*/  IMAD R37, R38.reuse, 0x8, R33 ;  /* 0x0000000826257824 */ /* 0x040fe200078e0221 */
[----:B------:R-:W-:Y:S02]  /*5550*/  IADD3 R20, P4, PT, R25, R32, RZ ;  /* 0x0000002019147210 */ /* 0x000fe40007f9e0ff */
[----:B------:R-:W-:Y:S01]  /*5560*/  LEA.HI.X.SX32 R19, R23, R44, 0x1, P5 ;  /* 0x0000002c17137211 */ /* 0x000fe200028f0eff */
[----:B------:R-:W-:Y:S01]  /*5570*/  IMAD R38, R38, 0x8, R37 ;  /* 0x0000000826267824 */ /* 0x000fe200078e0225 */
[----:B------:R-:W-:Y:S02]  /*5580*/  IADD3 R24, P5, PT, R29, R32, RZ ;  /* 0x000000201d187210 */ /* 0x000fe40007fbe0ff */
[----:B------:R-:W-:-:S02]  /*5590*/  LEA.HI.X.SX32 R17, R21, R44, 0x1, P6 ;  /* 0x0000002c15117211 */ /* 0x000fc400030f0eff */
[----:B------:R-:W-:Y:S02]  /*55a0*/  IADD3 R22, P6, PT, R27, R32, RZ ;  /* 0x000000201b167210 */ /* 0x000fe40007fde0ff */
[----:B------:R-:W-:Y:S02]  /*55b0*/  LEA.HI.X.SX32 R21, R25, R44, 0x1, P4 ;  /* 0x0000002c19157211 */ /* 0x000fe400020f0eff */
[----:B------:R-:W-:Y:S02]  /*55c0*/  IADD3 R26, P4, PT, R31, R32, RZ ;  /* 0x000000201f1a7210 */ /* 0x000fe40007f9e0ff */
[----:B------:R-:W-:Y:S02]  /*55d0*/  LEA.HI.X.SX32 R25, R29, R44, 0x1, P5 ;  /* 0x0000002c1d197211 */ /* 0x000fe400028f0eff */
[----:B------:R-:W-:Y:S02]  /*55e0*/  IADD3 R30, P5, PT, R37, R32, RZ ;  /* 0x00000020251e7210 */ /* 0x000fe40007fbe0ff */
[----:B------:R-:W-:-:S02]  /*55f0*/  LEA.HI.X.SX32 R23, R27, R44, 0x1, P6 ;  /* 0x0000002c1b177211 */ /* 0x000fc400030f0eff */
[-C--:B------:R-:W-:Y:S02]  /*5600*/  LEA.HI.X.SX32 R27, R31, R44.reuse, 0x1, P4 ;  /* 0x0000002c1f1b7211 */ /* 0x080fe400020f0eff */
[----:B0-----:R-:W-:Y:S02]  /*5610*/  PRMT R43, R39, 0x7770, RZ ;  /* 0x00007770272b7816 */ /* 0x001fe400000000ff */
[----:B------:R-:W-:Y:S02]  /*5620*/  LEA.HI.X.SX32 R31, R37, R44, 0x1, P5 ;  /* 0x0000002c251f7211 */ /* 0x000fe400028f0eff */
[----:B------:R-:W-:Y:S01]  /*5630*/  PRMT R37, R39, 0x7772, RZ ;  /* 0x0000777227257816 */ /* 0x000fe200000000ff */
[----:B------:R0:W-:Y:S01]  /*5640*/  STG.E.U8 desc[UR12][R2.64], R43 ;  /* 0x0000002b02007986 */ /* 0x0001e2000c10110c */
[C---:B-1----:R-:W-:Y:S02]  /*5650*/  PRMT R45, R40.reuse, 0x7770, RZ ;  /* 0x00007770282d7816 */ /* 0x042fe400000000ff */
[----:B------:R-:W-:Y:S01]  /*5660*/  PRMT R47, R40, 0x7772, RZ ;  /* 0x00007772282f7816 */ /* 0x000fe200000000ff */
[----:B------:R1:W-:Y:S01]  /*5670*/  STG.E.U8 desc[UR12][R4.64], R37 ;  /* 0x0000002504007986 */ /* 0x0003e2000c10110c */
[----:B--2---:R-:W-:-:S02]  /*5680*/  PRMT R49, R41, 0x7770, RZ ;  /* 0x0000777029317816 */ /* 0x004fc400000000ff */
[----:B------:R-:W-:Y:S01]  /*5690*/  PRMT R51, R41, 0x7772, RZ ;  /* 0x0000777229337816 */ /* 0x000fe200000000ff */
[----:B------:R2:W-:Y:S01]  /*56a0*/  STG.E.U8 desc[UR12][R6.64], R45 ;  /* 0x0000002d06007986 */ /* 0x0005e2000c10110c */
[----:B---3--:R-:W-:Y:S02]  /*56b0*/  PRMT R53, R42, 0x7770, RZ ;  /* 0x000077702a357816 */ /* 0x008fe400000000ff */
[----:B------:R-:W-:Y:S01]  /*56c0*/  FSETP.NEU.AND P2, PT, R28, RZ, PT ;  /* 0x000000ff1c00720b */ /* 0x000fe20003f4d000 */
[----:B------:R3:W-:Y:S01]  /*56d0*/  STG.E.U8 desc[UR12][R8.64], R47 ;  /* 0x0000002f08007986 */ /* 0x0007e2000c10110c */
[----:B0-----:R-:W-:Y:S02]  /*56e0*/  PRMT R3, R42, 0x7772, RZ ;  /* 0x000077722a037816 */ /* 0x001fe400000000ff */
[----:B------:R-:W-:Y:S01]  /*56f0*/  IADD3 R28, P6, PT, R33, R32, RZ ;  /* 0x00000020211c7210 */ /* 0x000fe20007fde0ff */
[----:B------:R0:W-:Y:S01]  /*5700*/  STG.E.U8 desc[UR12][R10.64], R49 ;  /* 0x000000310a007986 */ /* 0x0001e2000c10110c */
[----:B-1----:R-:W-:-:S02]  /*5710*/  PRMT R5, R39, 0x7771, RZ ;  /* 0x0000777127057816 */ /* 0x002fc400000000ff */
[----:B------:R-:W-:Y:S01]  /*5720*/  PRMT R39, R39, 0x7773, RZ ;  /* 0x0000777327277816 */ /* 0x000fe200000000ff */
[----:B------:R1:W-:Y:S01]  /*5730*/  STG.E.U8 desc[UR12][R12.64], R51 ;  /* 0x000000330c007986 */ /* 0x0003e2000c10110c */
[----:B--2---:R-:W-:Y:S02]  /*5740*/  PRMT R7, R40, 0x7771, RZ ;  /* 0x0000777128077816 */ /* 0x004fe400000000ff */
[----:B------:R-:W-:Y:S01]  /*5750*/  IADD3 R32, P4, PT, R38, R32, RZ ;  /* 0x0000002026207210 */ /* 0x000fe20007f9e0ff */
[----:B------:R-:W-:Y:S01]  /*5760*/  STG.E.U8 desc[UR12][R14.64], R53 ;  /* 0x000000350e007986 */ /* 0x000fe2000c10110c */
[----:B---3--:R-:W-:Y:S02]  /*5770*/  PRMT R9, R40, 0x7773, RZ ;  /* 0x0000777328097816 */ /* 0x008fe400000000ff */
[----:B------:R-:W-:Y:S01]  /*5780*/  LEA.HI.X.SX32 R29, R33, R44, 0x1, P6 ;  /* 0x0000002c211d7211 */ /* 0x000fe200030f0eff */
[----:B------:R2:W-:Y:S01]  /*5790*/  STG.E.U8 desc[UR12][R16.64], R3 ;  /* 0x0000000310007986 */ /* 0x0005e2000c10110c */
[----:B0-----:R-:W-:-:S02]  /*57a0*/  PRMT R11, R41, 0x7771, RZ ;  /* 0x00007771290b7816 */ /* 0x001fc400000000ff */
[----:B------:R-:W-:Y:S01]  /*57b0*/  PRMT R41, R41, 0x7773, RZ ;  /* 0x0000777329297816 */ /* 0x000fe200000000ff */
[----:B------:R0:W-:Y:S01]  /*57c0*/  STG.E.U8 desc[UR12][R18.64], R5 ;  /* 0x0000000512007986 */ /* 0x0001e2000c10110c */
[----:B------:R-:W-:Y:S01]  /*57d0*/  LEA.HI.X.SX32 R33, R38, R44, 0x1, P4 ;  /* 0x0000002c26217211 */ /* 0x000fe200020f0eff */
[----:B-1----:R-:W1:Y:S01]  /*57e0*/  LDC.64 R12, c[0x0][0x3a0] ;  /* 0x0000e800ff0c7b82 */ /* 0x002e620000000a00 */
[----:B------:R-:W-:Y:S01]  /*57f0*/  FSETP.NEU.AND P6, PT, R46, RZ, PT ;  /* 0x000000ff2e00720b */ /* 0x000fe20003fcd000 */
[----:B------:R-:W-:Y:S01]  /*5800*/  STG.E.U8 desc[UR12][R20.64], R39 ;  /* 0x0000002714007986 */ /* 0x000fe2000c10110c */
[----:B------:R-:W-:Y:S02]  /*5810*/  FSEL R34, R34, -INF , P2 ;  /* 0xff80000022227808 */ /* 0x000fe40001000000 */
[----:B------:R-:W-:Y:S01]  /*5820*/  FSEL R35, R35, -INF , P1 ;  /* 0xff80000023237808 */ /* 0x000fe20000800000 */
[----:B------:R3:W-:Y:S01]  /*5830*/  STG.E.U8 desc[UR12][R22.64], R7 ;  /* 0x0000000716007986 */ /* 0x0007e2000c10110c */
[----:B--2---:R-:W-:Y:S01]  /*5840*/  FSEL R3, R0, -INF , P3 ;  /* 0xff80000000037808 */ /* 0x004fe20001800000 */
[----:B------:R-:W-:Y:S01]  /*5850*/  FFMA R153, R34, 0.69314718246459960938, R153 ;  /* 0x3f31721822997823 */ /* 0x000fe20000000099 */
[----:B------:R-:W-:Y:S01]  /*5860*/  FSEL R36, R36, -INF , P6 ;  /* 0xff80000024247808 */ /* 0x000fe20003000000 */
[----:B------:R2:W-:Y:S01]  /*5870*/  STG.E.U8 desc[UR12][R24.64], R9 ;  /* 0x0000000918007986 */ /* 0x0005e2000c10110c */
[----:B0-----:R-:W-:Y:S01]  /*5880*/  PRMT R5, R42, 0x7771, RZ ;  /* 0x000077712a057816 */ /* 0x001fe200000000ff */
[----:B------:R-:W-:Y:S01]  /*5890*/  FFMA R152, R3, 0.69314718246459960938, R152 ;  /* 0x3f31721803987823 */ /* 0x000fe20000000098 */
[----:B------:R-:W-:Y:S01]  /*58a0*/  FFMA R154, R35, 0.69314718246459960938, R212 ;  /* 0x3f317218239a7823 */ /* 0x000fe200000000d4 */
[----:B------:R2:W-:Y:S01]  /*58b0*/  STG.E.U8 desc[UR12][R26.64], R11 ;  /* 0x0000000b1a007986 */ /* 0x0005e2000c10110c */
[----:B------:R-:W-:Y:S01]  /*58c0*/  FFMA R155, R36, 0.69314718246459960938, R213 ;  /* 0x3f317218249b7823 */ /* 0x000fe200000000d5 */
[----:B------:R-:W-:Y:S01]  /*58d0*/  LEA R205, R205, UR7, 0x2 ;  /* 0x00000007cdcd7c11 */ /* 0x000fe2000f8e10ff */
[----:B------:R-:W-:Y:S01]  /*58e0*/  IMAD.SHL.U32 R3, R206, 0x4, RZ ;  /* 0x00000004ce037824 */ /* 0x000fe200078e00ff */
[----:B---3--:R-:W-:Y:S01]  /*58f0*/  PRMT R7, R42, 0x7773, RZ ;  /* 0x000077732a077816 */ /* 0x008fe200000000ff */
[----:B------:R2:W-:Y:S01]  /*5900*/  STG.E.U8 desc[UR12][R28.64], R41 ;  /* 0x000000291c007986 */ /* 0x0005e2000c10110c */
[----:B------:R-:W-:-:S03]  /*5910*/  IMAD.HI R206, R206, 0x4, RZ ;  /* 0x00000004cece7827 */ /* 0x000fc600078e02ff */
[----:B------:R2:W-:Y:S01]  /*5920*/  STG.E.U8 desc[UR12][R30.64], R5 ;  /* 0x000000051e007986 */ /* 0x0005e2000c10110c */
[----:B-1----:R-:W-:-:S03]  /*5930*/  IADD3 R2, P1, P2, R3, UR6, R12 ;  /* 0x0000000603027c10 */ /* 0x002fc6000fa3e00c */
[----:B------:R2:W-:Y:S01]  /*5940*/  STG.E.U8 desc[UR12][R32.64], R7 ;  /* 0x0000000720007986 */ /* 0x0005e2000c10110c */
[----:B------:R-:W-:Y:S01]  /*5950*/  IADD3.X R3, PT, PT, R206, UR5, R13, P1, P2 ;  /* 0x00000005ce037c10 */ /* 0x000fe20008fe440d */
[----:B------:R-:W-:Y:S06]  /*5960*/  BAR.SYNC.DEFER_BLOCKING 0x0 ;  /* 0x0000000000007b1d */ /* 0x000fec0000010000 */
[----:B------:R2:W-:Y:S02]  /*5970*/  STS.128 [R205], R152 ;  /* 0x00000098cd007388 */ /* 0x0005e40000000c00 */
[----:B------:R-:W-:Y:S06]  /*5980*/  BAR.SYNC.DEFER_BLOCKING 0x0 ;  /* 0x0000000000007b1d */ /* 0x000fec0000010000 */
[----:B------:R-:W-:Y:S05]  /*5990*/  @P0 EXIT ;  /* 0x000000000000094d */ /* 0x000fea0003800000 */
[----:B------:R-:W0:Y:S04]  /*59a0*/  LDS R195, [R195] ;  /* 0x00000000c3c37984 */ /* 0x000e280000000800 */
[----:B0-----:R-:W-:Y:S01]  /*59b0*/  STG.E desc[UR12][R2.64], R195 ;  /* 0x000000c302007986 */ /* 0x001fe2000c10190c */
[----:B------:R-:W-:Y:S05]  /*59c0*/  EXIT ;  /* 0x000000000000794d */ /* 0x000fea0003800000 */
.L_x_2:
[----:B------:R-:W-:-:S00]  /*59d0*/  BRA `(.L_x_2) ;  /* 0xfffffffc00fc7947 */ /* 0x000fc0000383ffff */
[----:B------:R-:W-:-:S00]  /*59e0*/  NOP ;  /* 0x0000000000007918 */ /* 0x000fc00000000000 */
        /* <DEDUP_REMOVED lines=9> */
.L_x_3:


//--------------------- .nv.global.init           --------------------------
	.section	.nv.global.init,"aw",@progbits
.nv.global.init:
	.type		_$_str,@object
	.size		_$_str,(.L_0 - _$_str)
_$_str:
        /*0000*/ 	.byte	0x5f, 0x5f, 0x43, 0x55, 0x44, 0x41, 0x5f, 0x46, 0x54, 0x5a, 0x00
.L_0:


//--------------------- .nv.shared.attn_fwd       --------------------------
	.section	.nv.shared.attn_fwd,"aw",@nobits
	.sectionflags	@""
	.align	16
	.zero		1024


//--------------------- .nv.shared.reserved.0     --------------------------
	.section	.nv.shared.reserved.0,"aw",@nobits
	.weak		__nv_reservedSMEM_offset_0_alias
	.size		__nv_reservedSMEM_offset_0_alias, 0, 64
	.other		__nv_reservedSMEM_offset_0_alias,@"STO_CUDA_RESERVED_SHARED STV_DEFAULT"
__nv_reservedSMEM_offset_0_alias:
	.zero		0
	.zero		64


//--------------------- .nv.constant0.attn_fwd    --------------------------
	.section	.nv.constant0.attn_fwd,"a",@progbits
	.sectionflags	@""
	.align	4
.nv.constant0.attn_fwd:
	.zero		1032


//--------------------- SYMBOLS --------------------------

	.type		.nv.reservedSmem.offset0,@object
	.size		.nv.reservedSmem.offset0,0x4
	.type		.nv.reservedSmem.cap,@object
	.size		.nv.reservedSmem.cap,0x4
